// auto-generated by cutlass_sweep.gemm — config: {"arch": "sm_90", "cluster_m": 1, "cluster_n": 1, "dtype": "tf32", "dtype_b": "tf32", "layout": "nt", "stages": 6, "tile_k": 128, "tile_m": 256, "tile_n": 128}
#include "cutlass/cutlass.h"
#include "cutlass/gemm/collective/collective_builder.hpp"
#include "cutlass/gemm/device/gemm_universal_adapter.h"
#include "cutlass/gemm/kernel/gemm_universal.hpp"
#include "cutlass/epilogue/collective/collective_builder.hpp"

using ElemA = cutlass::tfloat32_t;
using ElemB = cutlass::tfloat32_t;
using ElemCD = cutlass::tfloat32_t;
using Acc  = float;
using TileShape    = cute::Shape<cute::_256, cute::_128, cute::_128>;
using ClusterShape = cute::Shape<cute::_1, cute::_1, cute::_1>;

using CollectiveEpilogue = typename cutlass::epilogue::collective::CollectiveBuilder<
    cutlass::arch::Sm90, cutlass::arch::OpClassTensorOp,
    TileShape, ClusterShape,
    cutlass::epilogue::collective::EpilogueTileAuto,
    Acc, Acc,
    ElemCD, cutlass::layout::RowMajor, 128 / cutlass::sizeof_bits<ElemCD>::value,
    ElemCD, cutlass::layout::RowMajor, 128 / cutlass::sizeof_bits<ElemCD>::value,
    cutlass::epilogue::collective::EpilogueScheduleAuto
  >::CollectiveOp;

using CollectiveMainloop = typename cutlass::gemm::collective::CollectiveBuilder<
    cutlass::arch::Sm90, cutlass::arch::OpClassTensorOp,
    ElemA, cutlass::layout::RowMajor, 128 / cutlass::sizeof_bits<ElemA>::value,
    ElemB, cutlass::layout::ColumnMajor, 128 / cutlass::sizeof_bits<ElemB>::value,
    Acc,
    TileShape, ClusterShape,
    cutlass::gemm::collective::StageCount<6>,
    cutlass::gemm::collective::KernelScheduleAuto
  >::CollectiveOp;

using GemmKernel = cutlass::gemm::kernel::GemmUniversal<
    cute::Shape<int,int,int,int>,
    CollectiveMainloop,
    CollectiveEpilogue
>;
using Gemm = cutlass::gemm::device::GemmUniversalAdapter<GemmKernel>;

// Force the device kernel symbol into the cubin without needing a host main.
auto* _anchor = &cutlass::device_kernel<GemmKernel>;


// ===== COMPILED SASS (sm_90a) =====

	.target	sm_90a

	.elftype	@"ET_EXEC"


//--------------------- .note.nv.tkinfo           --------------------------
	.section	.note.nv.tkinfo,"",@"SHT_NOTE"
	.sectionflags	@"SHF_NOTE_NV_TKINFO"
	.tkinfo
        /*0018*/ 	.word	0x00000002
        /*0030*/ 	.string	""
        /*0030*/ 	.string	"ptxas"
        /*0030*/ 	.string	"Cuda compilation tools, release 13.0, V13.0.88"
        /*0030*/ 	.string	"Build cuda_13.0.r13.0/compiler.36424714_0"
        /*0030*/ 	.string	"-arch sm_90a -m 64 "



//--------------------- .note.nv.cuinfo           --------------------------
	.section	.note.nv.cuinfo,"",@"SHT_NOTE"
	.sectionflags	@"SHF_NOTE_NV_CUINFO"
        /*0018*/ 	.short	0x0002
        /*001a*/ 	.short	0x005a
        /*001c*/ 	.short	0x0082
	.zero		2


//--------------------- .nv.info                  --------------------------
	.section	.nv.info,"",@"SHT_CUDA_INFO"
	.align	4


	//----- nvinfo : EIATTR_REGCOUNT
	.align		4
        /*0000*/ 	.byte	0x04, 0x2f
        /*0002*/ 	.short	(.L_15 - .L_14)
	.align		4
.L_14:
        /*0004*/ 	.word	index@(_ZN7cutlass13device_kernelINS_4gemm6kernel13GemmUniversalIN4cute5tupleIJiiiiEEENS1_10collective13CollectiveMmaINS1_34MainloopSm90TmaGmmaWarpSpecializedILi6ENS5_IJNS4_1CILi1EEESB_SB_EEENS1_35KernelTmaWarpSpecializedCooperativeEEENS5_IJNSA_ILi256EEENSA_ILi128EEESG_EEENS_10tfloat32_tENS5_IJlSB_lEEESI_SJ_NS4_8TiledMMAINS4_8MMA_AtomIJNS4_4SM904GMMA30MMA_64x128x8_F32TF32TF32_SS_TNILNSN_7ScaleInE1ELSP_1EEEEEENS4_6LayoutINS5_IJNSA_ILi2EEESB_SB_EEENS5_IJSB_NSA_ILi0EEESV_EEEEENS5_IJNS4_10UnderscoreESY_SY_EEEEENS4_13SM90_TMA_LOADENS4_14ComposedLayoutINS4_7SwizzleILi3ELi4ELi3EEENS4_18smem_ptr_flag_bitsILi32EEENSS_INS5_IJNSA_ILi8EEENSA_ILi32EEEEEENS5_IJS18_SB_EEEEEEEvNS4_8identityES11_S1C_vS1D_EENS_8epilogue10collective6detail29Sm90TmaWarpSpecializedAdapterINS1G_15DefaultEpilogueISI_SJ_SJ_NS1F_6thread17LinearCombinationISI_Li1EffLNS1K_9ScaleType4KindE0ELNS_15FloatRoundStyleE2ESI_EENS1_15EpilogueDefaultEEEEEvvEEEEvNT_6ParamsE)
        /*0008*/ 	.word	0x000000a8


	//----- nvinfo : EIATTR_FRAME_SIZE
	.align		4
.L_15:
        /*000c*/ 	.byte	0x04, 0x11
        /*000e*/ 	.short	(.L_17 - .L_16)
	.align		4
.L_16:
        /*0010*/ 	.word	index@(_ZN7cutlass13device_kernelINS_4gemm6kernel13GemmUniversalIN4cute5tupleIJiiiiEEENS1_10collective13CollectiveMmaINS1_34MainloopSm90TmaGmmaWarpSpecializedILi6ENS5_IJNS4_1CILi1EEESB_SB_EEENS1_35KernelTmaWarpSpecializedCooperativeEEENS5_IJNSA_ILi256EEENSA_ILi128EEESG_EEENS_10tfloat32_tENS5_IJlSB_lEEESI_SJ_NS4_8TiledMMAINS4_8MMA_AtomIJNS4_4SM904GMMA30MMA_64x128x8_F32TF32TF32_SS_TNILNSN_7ScaleInE1ELSP_1EEEEEENS4_6LayoutINS5_IJNSA_ILi2EEESB_SB_EEENS5_IJSB_NSA_ILi0EEESV_EEEEENS5_IJNS4_10UnderscoreESY_SY_EEEEENS4_13SM90_TMA_LOADENS4_14ComposedLayoutINS4_7SwizzleILi3ELi4ELi3EEENS4_18smem_ptr_flag_bitsILi32EEENSS_INS5_IJNSA_ILi8EEENSA_ILi32EEEEEENS5_IJS18_SB_EEEEEEEvNS4_8identityES11_S1C_vS1D_EENS_8epilogue10collective6detail29Sm90TmaWarpSpecializedAdapterINS1G_15DefaultEpilogueISI_SJ_SJ_NS1F_6thread17LinearCombinationISI_Li1EffLNS1K_9ScaleType4KindE0ELNS_15FloatRoundStyleE2ESI_EENS1_15EpilogueDefaultEEEEEvvEEEEvNT_6ParamsE)
        /*0014*/ 	.word	0x00000000


	//----- nvinfo : EIATTR_MIN_STACK_SIZE
	.align		4
.L_17:
        /*0018*/ 	.byte	0x04, 0x12
        /*001a*/ 	.short	(.L_19 - .L_18)
	.align		4
.L_18:
        /*001c*/ 	.word	index@(_ZN7cutlass13device_kernelINS_4gemm6kernel13GemmUniversalIN4cute5tupleIJiiiiEEENS1_10collective13CollectiveMmaINS1_34MainloopSm90TmaGmmaWarpSpecializedILi6ENS5_IJNS4_1CILi1EEESB_SB_EEENS1_35KernelTmaWarpSpecializedCooperativeEEENS5_IJNSA_ILi256EEENSA_ILi128EEESG_EEENS_10tfloat32_tENS5_IJlSB_lEEESI_SJ_NS4_8TiledMMAINS4_8MMA_AtomIJNS4_4SM904GMMA30MMA_64x128x8_F32TF32TF32_SS_TNILNSN_7ScaleInE1ELSP_1EEEEEENS4_6LayoutINS5_IJNSA_ILi2EEESB_SB_EEENS5_IJSB_NSA_ILi0EEESV_EEEEENS5_IJNS4_10UnderscoreESY_SY_EEEEENS4_13SM90_TMA_LOADENS4_14ComposedLayoutINS4_7SwizzleILi3ELi4ELi3EEENS4_18smem_ptr_flag_bitsILi32EEENSS_INS5_IJNSA_ILi8EEENSA_ILi32EEEEEENS5_IJS18_SB_EEEEEEEvNS4_8identityES11_S1C_vS1D_EENS_8epilogue10collective6detail29Sm90TmaWarpSpecializedAdapterINS1G_15DefaultEpilogueISI_SJ_SJ_NS1F_6thread17LinearCombinationISI_Li1EffLNS1K_9ScaleType4KindE0ELNS_15FloatRoundStyleE2ESI_EENS1_15EpilogueDefaultEEEEEvvEEEEvNT_6ParamsE)
        /*0020*/ 	.word	0x00000000
.L_19:


//--------------------- .nv.compat                --------------------------
	.section	.nv.compat,"",@"SHT_CUDA_COMPAT_INFO"
	.align	4
        /*0000*/ 	.byte	0x02, 0x09, 0x01, 0x00, 0x02, 0x02, 0x04, 0x00, 0x02, 0x05, 0x05, 0x00, 0x03, 0x07, 0x01, 0x01
        /*0010*/ 	.byte	0x02, 0x03, 0x01, 0x00, 0x02, 0x06, 0x01, 0x00, 0x04, 0x0b, 0x08, 0x00, 0x00, 0x00, 0x00, 0x00
        /*0020*/ 	.byte	0x00, 0x00, 0x00, 0x00


//--------------------- .nv.info._ZN7cutlass13device_kernelINS_4gemm6kernel13GemmUniversalIN4cute5tupleIJiiiiEEENS1_10collective13CollectiveMmaINS1_34MainloopSm90TmaGmmaWarpSpecializedILi6ENS5_IJNS4_1CILi1EEESB_SB_EEENS1_35KernelTmaWarpSpecializedCooperativeEEENS5_IJNSA_ILi256EEENSA_ILi128EEESG_EEENS_10tfloat32_tENS5_IJlSB_lEEESI_SJ_NS4_8TiledMMAINS4_8MMA_AtomIJNS4_4SM904GMMA30MMA_64x128x8_F32TF32TF32_SS_TNILNSN_7ScaleInE1ELSP_1EEEEEENS4_6LayoutINS5_IJNSA_ILi2EEESB_SB_EEENS5_IJSB_NSA_ILi0EEESV_EEEEENS5_IJNS4_10UnderscoreESY_SY_EEEEENS4_13SM90_TMA_LOADENS4_14ComposedLayoutINS4_7SwizzleILi3ELi4ELi3EEENS4_18smem_ptr_flag_bitsILi32EEENSS_INS5_IJNSA_ILi8EEENSA_ILi32EEEEEENS5_IJS18_SB_EEEEEEEvNS4_8identityES11_S1C_vS1D_EENS_8epilogue10collective6detail29Sm90TmaWarpSpecializedAdapterINS1G_15DefaultEpilogueISI_SJ_SJ_NS1F_6thread17LinearCombinationISI_Li1EffLNS1K_9ScaleType4KindE0ELNS_15FloatRoundStyleE2ESI_EENS1_15EpilogueDefaultEEEEEvvEEEEvNT_6ParamsE --------------------------
	.section	.nv.info._ZN7cutlass13device_kernelINS_4gemm6kernel13GemmUniversalIN4cute5tupleIJiiiiEEENS1_10collective13CollectiveMmaINS1_34MainloopSm90TmaGmmaWarpSpecializedILi6ENS5_IJNS4_1CILi1EEESB_SB_EEENS1_35KernelTmaWarpSpecializedCooperativeEEENS5_IJNSA_ILi256EEENSA_ILi128EEESG_EEENS_10tfloat32_tENS5_IJlSB_lEEESI_SJ_NS4_8TiledMMAINS4_8MMA_AtomIJNS4_4SM904GMMA30MMA_64x128x8_F32TF32TF32_SS_TNILNSN_7ScaleInE1ELSP_1EEEEEENS4_6LayoutINS5_IJNSA_ILi2EEESB_SB_EEENS5_IJSB_NSA_ILi0EEESV_EEEEENS5_IJNS4_10UnderscoreESY_SY_EEEEENS4_13SM90_TMA_LOADENS4_14ComposedLayoutINS4_7SwizzleILi3ELi4ELi3EEENS4_18smem_ptr_flag_bitsILi32EEENSS_INS5_IJNSA_ILi8EEENSA_ILi32EEEEEENS5_IJS18_SB_EEEEEEEvNS4_8identityES11_S1C_vS1D_EENS_8epilogue10collective6detail29Sm90TmaWarpSpecializedAdapterINS1G_15DefaultEpilogueISI_SJ_SJ_NS1F_6thread17LinearCombinationISI_Li1EffLNS1K_9ScaleType4KindE0ELNS_15FloatRoundStyleE2ESI_EENS1_15EpilogueDefaultEEEEEvvEEEEvNT_6ParamsE,"",@"SHT_CUDA_INFO"
	.sectionflags	@""
	.align	4


	//----- nvinfo : EIATTR_CUDA_API_VERSION
	.align		4
        /*0000*/ 	.byte	0x04, 0x37
        /*0002*/ 	.short	(.L_21 - .L_20)
.L_20:
        /*0004*/ 	.word	0x00000082


	//----- nvinfo : EIATTR_KPARAM_INFO
	.align		4
.L_21:
        /*0008*/ 	.byte	0x04, 0x17
        /*000a*/ 	.short	(.L_23 - .L_22)
.L_22:
        /*000c*/ 	.word	0x00000000
        /*0010*/ 	.short	0x0000
        /*0012*/ 	.short	0x0070
        /*0014*/ 	.byte	0x00, 0xf0, 0x01, 0x10


	//----- nvinfo : EIATTR_SPARSE_MMA_MASK
	.align		4
.L_23:
        /*0018*/ 	.byte	0x03, 0x50
        /*001a*/ 	.short	0x0000


	//----- nvinfo : EIATTR_MAXREG_COUNT
	.align		4
        /*001c*/ 	.byte	0x03, 0x1b
        /*001e*/ 	.short	0x00a8


	//----- nvinfo : EIATTR_NUM_BARRIERS
	.align		4
        /*0020*/ 	.byte	0x02, 0x4c
        /*0022*/ 	.byte	0x01
	.zero		1


	//----- nvinfo : EIATTR_EXTERNS
	.align		4
        /*0024*/ 	.byte	0x04, 0x0f
        /*0026*/ 	.short	(.L_25 - .L_24)


	//   ....[0]....
	.align		4
.L_24:
        /*0028*/ 	.word	index@(__assertfail)


	//----- nvinfo : EIATTR_MERCURY_ISA_VERSION
	.align		4
.L_25:
        /*002c*/ 	.byte	0x03, 0x5f
        /*002e*/ 	.short	0x0101


	//----- nvinfo : EIATTR_INT_WARP_WIDE_INSTR_OFFSETS
	.align		4
        /*0030*/ 	.byte	0x04, 0x31
        /*0032*/ 	.short	(.L_27 - .L_26)


	//   ....[0]....
.L_26:
        /*0034*/ 	.word	0x000003f0


	//   ....[1]....
        /*0038*/ 	.word	0x00000420


	//   ....[2]....
        /*003c*/ 	.word	0x00000500


	//----- nvinfo : EIATTR_COOP_GROUP_MASK_REGIDS
	.align		4
.L_27:
        /*0040*/ 	.byte	0x04, 0x29
        /*0042*/ 	.short	(.L_29 - .L_28)


	//   ....[0]....
.L_28:
        /*0044*/ 	.word	0xffffffff


	//   ....[1]....
        /*0048*/ 	.word	0xffffffff


	//   ....[2]....
        /*004c*/ 	.word	0xffffffff


	//   ....[3]....
        /*0050*/ 	.word	0xffffffff


	//   ....[4]....
        /*0054*/ 	.word	0xffffffff


	//----- nvinfo : EIATTR_COOP_GROUP_INSTR_OFFSETS
	.align		4
.L_29:
        /*0058*/ 	.byte	0x04, 0x28
        /*005a*/ 	.short	(.L_31 - .L_30)


	//   ....[0]....
.L_30:
        /*005c*/ 	.word	0x00000060


	//   ....[1]....
        /*0060*/ 	.word	0x00000070


	//   ....[2]....
        /*0064*/ 	.word	0x00000130


	//   ....[3]....
        /*0068*/ 	.word	0x00000300


	//   ....[4]....
        /*006c*/ 	.word	0x00000fb0


	//----- nvinfo : EIATTR_REG_RECONFIG
	.align		4
.L_31:
        /*0070*/ 	.byte	0x01, 0x54
	.zero		2


	//----- nvinfo : EIATTR_SYSCALL_OFFSETS
	.align		4
        /*0074*/ 	.byte	0x04, 0x46
        /*0076*/ 	.short	(.L_33 - .L_32)


	//   ....[0]....
.L_32:
        /*0078*/ 	.word	0x00001170


	//----- nvinfo : EIATTR_MBARRIER_INSTR_OFFSETS
	.align		4
.L_33:
        /*007c*/ 	.byte	0x04, 0x39
        /*007e*/ 	.short	(.L_35 - .L_34)


	//   ....[0]....
.L_34:
        /*0080*/ 	.word	0x00000230
        /*0084*/ 	.word	0x000000ff
        /*0088*/ 	.word	0x00000000
        /*008c*/ 	.short	0x0100
        /*008e*/ 	.byte	0x08
	.zero		1


	//   ....[1]....
        /*0090*/ 	.word	0x00000240
        /*0094*/ 	.word	0x000000ff
        /*0098*/ 	.word	0x00000030
        /*009c*/ 	.short	0x0100
        /*009e*/ 	.byte	0x08
	.zero		1


	//   ....[2]....
        /*00a0*/ 	.word	0x00000250
        /*00a4*/ 	.word	0x000000ff
        /*00a8*/ 	.word	0x00000008
        /*00ac*/ 	.short	0x0100
        /*00ae*/ 	.byte	0x08
	.zero		1


	//   ....[3]....
        /*00b0*/ 	.word	0x00000260
        /*00b4*/ 	.word	0x000000ff
        /*00b8*/ 	.word	0x00000038
        /*00bc*/ 	.short	0x0100
        /*00be*/ 	.byte	0x08
	.zero		1


	//   ....[4]....
        /*00c0*/ 	.word	0x00000270
        /*00c4*/ 	.word	0x000000ff
        /*00c8*/ 	.word	0x00000010
        /*00cc*/ 	.short	0x0100
        /*00ce*/ 	.byte	0x08
	.zero		1


	//   ....[5]....
        /*00d0*/ 	.word	0x00000280
        /*00d4*/ 	.word	0x000000ff
        /*00d8*/ 	.word	0x00000040
        /*00dc*/ 	.short	0x0100
        /*00de*/ 	.byte	0x08
	.zero		1


	//   ....[6]....
        /*00e0*/ 	.word	0x00000290
        /*00e4*/ 	.word	0x000000ff
        /*00e8*/ 	.word	0x00000018
        /*00ec*/ 	.short	0x0100
        /*00ee*/ 	.byte	0x08
	.zero		1


	//   ....[7]....
        /*00f0*/ 	.word	0x000002a0
        /*00f4*/ 	.word	0x000000ff
        /*00f8*/ 	.word	0x00000048
        /*00fc*/ 	.short	0x0100
        /*00fe*/ 	.byte	0x08
	.zero		1


	//   ....[8]....
        /*0100*/ 	.word	0x000002b0
        /*0104*/ 	.word	0x000000ff
        /*0108*/ 	.word	0x00000020
        /*010c*/ 	.short	0x0100
        /*010e*/ 	.byte	0x08
	.zero		1


	//   ....[9]....
        /*0110*/ 	.word	0x000002c0
        /*0114*/ 	.word	0x000000ff
        /*0118*/ 	.word	0x00000050
        /*011c*/ 	.short	0x0100
        /*011e*/ 	.byte	0x08
	.zero		1


	//   ....[10]....
        /*0120*/ 	.word	0x000002d0
        /*0124*/ 	.word	0x000000ff
        /*0128*/ 	.word	0x00000028
        /*012c*/ 	.short	0x0100
        /*012e*/ 	.byte	0x08
	.zero		1


	//   ....[11]....
        /*0130*/ 	.word	0x000002e0
        /*0134*/ 	.word	0x000000ff
        /*0138*/ 	.word	0x00000058
        /*013c*/ 	.short	0x0100
        /*013e*/ 	.byte	0x08
	.zero		1


	//   ....[12]....
        /*0140*/ 	.word	0x00000570
        /*0144*/ 	.word	0x000000ff
        /*0148*/ 	.word	0x00000070
        /*014c*/ 	.short	0x0100
        /*014e*/ 	.byte	0x06
	.zero		1


	//   ....[13]....
        /*0150*/ 	.word	0x000005d0
        /*0154*/ 	.word	0x000000ff
        /*0158*/ 	.word	0x00000078
        /*015c*/ 	.short	0x0100
        /*015e*/ 	.byte	0x06
	.zero		1


	//   ....[14]....
        /*0160*/ 	.word	0x000011f0
        /*0164*/ 	.word	0x00000003
        /*0168*/ 	.word	0x00000000
        /*016c*/ 	.short	0x010a
        /*016e*/ 	.byte	0x3f
	.zero		1


	//   ....[15]....
        /*0170*/ 	.word	0x00001230
        /*0174*/ 	.word	0x00000003
        /*0178*/ 	.word	0x00000000
        /*017c*/ 	.short	0x010a
        /*017e*/ 	.byte	0x3f
	.zero		1


	//   ....[16]....
        /*0180*/ 	.word	0x00002020
        /*0184*/ 	.word	0x000000ff
        /*0188*/ 	.word	0x00000000
        /*018c*/ 	.short	0x010a
        /*018e*/ 	.byte	0x09
	.zero		1


	//   ....[17]....
        /*0190*/ 	.word	0x00002060
        /*0194*/ 	.word	0x000000ff
        /*0198*/ 	.word	0x00000000
        /*019c*/ 	.short	0x010a
        /*019e*/ 	.byte	0x09
	.zero		1


	//   ....[18]....
        /*01a0*/ 	.word	0x00002d00
        /*01a4*/ 	.word	0x000000ff
        /*01a8*/ 	.word	0x00000000
        /*01ac*/ 	.short	0x0101
        /*01ae*/ 	.byte	0x08
	.zero		1


	//   ....[19]....
        /*01b0*/ 	.word	0x00002f00
        /*01b4*/ 	.word	0x000000ff
        /*01b8*/ 	.word	0x00000000
        /*01bc*/ 	.short	0x0101
        /*01be*/ 	.byte	0x06
	.zero		1


	//   ....[20]....
        /*01c0*/ 	.word	0x0000c390
        /*01c4*/ 	.word	0x0000000e
        /*01c8*/ 	.word	0x00000030
        /*01cc*/ 	.short	0x010a
        /*01ce*/ 	.byte	0x3f
	.zero		1


	//   ....[21]....
        /*01d0*/ 	.word	0x0000c940
        /*01d4*/ 	.word	0x00000006
        /*01d8*/ 	.word	0x00000078
        /*01dc*/ 	.short	0x0101
        /*01de*/ 	.byte	0x3f
	.zero		1


	//   ....[22]....
        /*01e0*/ 	.word	0x0000d070
        /*01e4*/ 	.word	0x00000007
        /*01e8*/ 	.word	0x00000000
        /*01ec*/ 	.short	0x010a
        /*01ee*/ 	.byte	0x3f
	.zero		1


	//   ....[23]....
        /*01f0*/ 	.word	0x0000d0f0
        /*01f4*/ 	.word	0x00000009
        /*01f8*/ 	.word	0x00000000
        /*01fc*/ 	.short	0x010a
        /*01fe*/ 	.byte	0x3f
	.zero		1


	//   ....[24]....
        /*0200*/ 	.word	0x0000d180
        /*0204*/ 	.word	0x00000006
        /*0208*/ 	.word	0x00000000
        /*020c*/ 	.short	0x010a
        /*020e*/ 	.byte	0x3f
	.zero		1


	//   ....[25]....
        /*0210*/ 	.word	0x0000d210
        /*0214*/ 	.word	0x00000009
        /*0218*/ 	.word	0x00000000
        /*021c*/ 	.short	0x010a
        /*021e*/ 	.byte	0x3f
	.zero		1


	//   ....[26]....
        /*0220*/ 	.word	0x0000d2a0
        /*0224*/ 	.word	0x00000006
        /*0228*/ 	.word	0x00000000
        /*022c*/ 	.short	0x010a
        /*022e*/ 	.byte	0x3f
	.zero		1


	//   ....[27]....
        /*0230*/ 	.word	0x0000d330
        /*0234*/ 	.word	0x00000003
        /*0238*/ 	.word	0x00000000
        /*023c*/ 	.short	0x010a
        /*023e*/ 	.byte	0x3f
	.zero		1


	//   ....[28]....
        /*0240*/ 	.word	0x0000d390
        /*0244*/ 	.word	0x00000003
        /*0248*/ 	.word	0x00000000
        /*024c*/ 	.short	0x010a
        /*024e*/ 	.byte	0x3f
	.zero		1


	//   ....[29]....
        /*0250*/ 	.word	0x0000d3f0
        /*0254*/ 	.word	0x00000004
        /*0258*/ 	.word	0x00000000
        /*025c*/ 	.short	0x010a
        /*025e*/ 	.byte	0x3f
	.zero		1


	//   ....[30]....
        /*0260*/ 	.word	0x0000d4c0
        /*0264*/ 	.word	0x0000000e
        /*0268*/ 	.word	0x00000030
        /*026c*/ 	.short	0x010a
        /*026e*/ 	.byte	0x3f
	.zero		1


	//   ....[31]....
        /*0270*/ 	.word	0x0000d590
        /*0274*/ 	.word	0x00000007
        /*0278*/ 	.word	0x00000000
        /*027c*/ 	.short	0x010a
        /*027e*/ 	.byte	0x3f
	.zero		1


	//   ....[32]....
        /*0280*/ 	.word	0x0000d5e0
        /*0284*/ 	.word	0x00000009
        /*0288*/ 	.word	0x00000000
        /*028c*/ 	.short	0x010a
        /*028e*/ 	.byte	0x3f
	.zero		1


	//   ....[33]....
        /*0290*/ 	.word	0x0000d630
        /*0294*/ 	.word	0x00000006
        /*0298*/ 	.word	0x00000000
        /*029c*/ 	.short	0x010a
        /*029e*/ 	.byte	0x3f
	.zero		1


	//   ....[34]....
        /*02a0*/ 	.word	0x0000d680
        /*02a4*/ 	.word	0x00000009
        /*02a8*/ 	.word	0x00000000
        /*02ac*/ 	.short	0x010a
        /*02ae*/ 	.byte	0x3f
	.zero		1


	//   ....[35]....
        /*02b0*/ 	.word	0x0000d6d0
        /*02b4*/ 	.word	0x00000006
        /*02b8*/ 	.word	0x00000000
        /*02bc*/ 	.short	0x010a
        /*02be*/ 	.byte	0x3f
	.zero		1


	//----- nvinfo : EIATTR_NUM_MBARRIERS
	.align		4
.L_35:
        /*02c0*/ 	.byte	0x03, 0x38
        /*02c2*/ 	.short	0x000e


	//----- nvinfo : EIATTR_EXIT_INSTR_OFFSETS
	.align		4
        /*02c4*/ 	.byte	0x04, 0x1c
        /*02c6*/ 	.short	(.L_37 - .L_36)


	//   ....[0]....
.L_36:
        /*02c8*/ 	.word	0x00000620


	//   ....[1]....
        /*02cc*/ 	.word	0x00000ee0


	//   ....[2]....
        /*02d0*/ 	.word	0x0000ba00


	//   ....[3]....
        /*02d4*/ 	.word	0x0000c030


	//   ....[4]....
        /*02d8*/ 	.word	0x0000d380


	//----- nvinfo : EIATTR_MAX_THREADS
	.align		4
.L_37:
        /*02dc*/ 	.byte	0x04, 0x05
        /*02de*/ 	.short	(.L_39 - .L_38)
.L_38:
        /*02e0*/ 	.word	0x00000180
        /*02e4*/ 	.word	0x00000001
        /*02e8*/ 	.word	0x00000001


	//----- nvinfo : EIATTR_CRS_STACK_SIZE
	.align		4
.L_39:
        /*02ec*/ 	.byte	0x04, 0x1e
        /*02ee*/ 	.short	(.L_41 - .L_40)
.L_40:
        /*02f0*/ 	.word	0x00000000


	//----- nvinfo : EIATTR_CBANK_PARAM_SIZE
	.align		4
.L_41:
        /*02f4*/ 	.byte	0x03, 0x19
        /*02f6*/ 	.short	0x0470


	//----- nvinfo : EIATTR_PARAM_CBANK
	.align		4
        /*02f8*/ 	.byte	0x04, 0x0a
        /*02fa*/ 	.short	(.L_43 - .L_42)
	.align		4
.L_42:
        /*02fc*/ 	.word	index@(.nv.constant0._ZN7cutlass13device_kernelINS_4gemm6kernel13GemmUniversalIN4cute5tupleIJiiiiEEENS1_10collective13CollectiveMmaINS1_34MainloopSm90TmaGmmaWarpSpecializedILi6ENS5_IJNS4_1CILi1EEESB_SB_EEENS1_35KernelTmaWarpSpecializedCooperativeEEENS5_IJNSA_ILi256EEENSA_ILi128EEESG_EEENS_10tfloat32_tENS5_IJlSB_lEEESI_SJ_NS4_8TiledMMAINS4_8MMA_AtomIJNS4_4SM904GMMA30MMA_64x128x8_F32TF32TF32_SS_TNILNSN_7ScaleInE1ELSP_1EEEEEENS4_6LayoutINS5_IJNSA_ILi2EEESB_SB_EEENS5_IJSB_NSA_ILi0EEESV_EEEEENS5_IJNS4_10UnderscoreESY_SY_EEEEENS4_13SM90_TMA_LOADENS4_14ComposedLayoutINS4_7SwizzleILi3ELi4ELi3EEENS4_18smem_ptr_flag_bitsILi32EEENSS_INS5_IJNSA_ILi8EEENSA_ILi32EEEEEENS5_IJS18_SB_EEEEEEEvNS4_8identityES11_S1C_vS1D_EENS_8epilogue10collective6detail29Sm90TmaWarpSpecializedAdapterINS1G_15DefaultEpilogueISI_SJ_SJ_NS1F_6thread17LinearCombinationISI_Li1EffLNS1K_9ScaleType4KindE0ELNS_15FloatRoundStyleE2ESI_EENS1_15EpilogueDefaultEEEEEvvEEEEvNT_6ParamsE)
        /*0300*/ 	.short	0x0210
        /*0302*/ 	.short	0x0470


	//----- nvinfo : EIATTR_SW_WAR
	.align		4
.L_43:
        /*0304*/ 	.byte	0x04, 0x36
        /*0306*/ 	.short	(.L_45 - .L_44)
.L_44:
        /*0308*/ 	.word	0x00000008
.L_45:


//--------------------- .nv.callgraph             --------------------------
	.section	.nv.callgraph,"",@"SHT_CUDA_CALLGRAPH"
	.align	4
	.sectionentsize	8
	.align		4
        /*0000*/ 	.word	0x00000000
	.align		4
        /*0004*/ 	.word	0xffffffff
	.align		4
        /*0008*/ 	.word	index@(_ZN7cutlass13device_kernelINS_4gemm6kernel13GemmUniversalIN4cute5tupleIJiiiiEEENS1_10collective13CollectiveMmaINS1_34MainloopSm90TmaGmmaWarpSpecializedILi6ENS5_IJNS4_1CILi1EEESB_SB_EEENS1_35KernelTmaWarpSpecializedCooperativeEEENS5_IJNSA_ILi256EEENSA_ILi128EEESG_EEENS_10tfloat32_tENS5_IJlSB_lEEESI_SJ_NS4_8TiledMMAINS4_8MMA_AtomIJNS4_4SM904GMMA30MMA_64x128x8_F32TF32TF32_SS_TNILNSN_7ScaleInE1ELSP_1EEEEEENS4_6LayoutINS5_IJNSA_ILi2EEESB_SB_EEENS5_IJSB_NSA_ILi0EEESV_EEEEENS5_IJNS4_10UnderscoreESY_SY_EEEEENS4_13SM90_TMA_LOADENS4_14ComposedLayoutINS4_7SwizzleILi3ELi4ELi3EEENS4_18smem_ptr_flag_bitsILi32EEENSS_INS5_IJNSA_ILi8EEENSA_ILi32EEEEEENS5_IJS18_SB_EEEEEEEvNS4_8identityES11_S1C_vS1D_EENS_8epilogue10collective6detail29Sm90TmaWarpSpecializedAdapterINS1G_15DefaultEpilogueISI_SJ_SJ_NS1F_6thread17LinearCombinationISI_Li1EffLNS1K_9ScaleType4KindE0ELNS_15FloatRoundStyleE2ESI_EENS1_15EpilogueDefaultEEEEEvvEEEEvNT_6ParamsE)
	.align		4
        /*000c*/ 	.word	index@(__assertfail)
	.align		4
        /*0010*/ 	.word	0x00000000
	.align		4
        /*0014*/ 	.word	0xfffffffe
	.align		4
        /*0018*/ 	.word	0x00000000
	.align		4
        /*001c*/ 	.word	0xfffffffd
	.align		4
        /*0020*/ 	.word	0x00000000
	.align		4
        /*0024*/ 	.word	0xfffffffc


//--------------------- .nv.constant4             --------------------------
	.section	.nv.constant4,"a",@progbits
	.align	8
	.align		8
.nv.constant4:
        /*0000*/ 	.dword	__assertfail
	.align		8
        /*0008*/ 	.dword	__unnamed_1
	.align		8
        /*0010*/ 	.dword	_ZN40_INTERNAL_e2c5e701_4_k_cu_a245fc24_259644cuda3std3__45__cpo5beginE
	.align		8
        /*0018*/ 	.dword	_ZN40_INTERNAL_e2c5e701_4_k_cu_a245fc24_259644cuda3std3__45__cpo3endE
	.align		8
        /*0020*/ 	.dword	_ZN40_INTERNAL_e2c5e701_4_k_cu_a245fc24_259644cuda3std3__45__cpo6cbeginE
	.align		8
        /*0028*/ 	.dword	_ZN40_INTERNAL_e2c5e701_4_k_cu_a245fc24_259644cuda3std3__45__cpo4cendE
	.align		8
        /*0030*/ 	.dword	_ZN40_INTERNAL_e2c5e701_4_k_cu_a245fc24_259644cuda3std3__442_GLOBAL__N__e2c5e701_4_k_cu_a245fc24_259646ignoreE
	.align		8
        /*0038*/ 	.dword	_ZN40_INTERNAL_e2c5e701_4_k_cu_a245fc24_259644cuda3std3__419piecewise_constructE
	.align		8
        /*0040*/ 	.dword	_ZN40_INTERNAL_e2c5e701_4_k_cu_a245fc24_259644cuda3std3__48in_placeE
	.align		8
        /*0048*/ 	.dword	_ZN40_INTERNAL_e2c5e701_4_k_cu_a245fc24_259644cuda3std6ranges3__45__cpo4swapE
	.align		8
        /*0050*/ 	.dword	_ZN40_INTERNAL_e2c5e701_4_k_cu_a245fc24_259644cuda3std6ranges3__45__cpo9iter_moveE
	.align		8
        /*0058*/ 	.dword	_ZN40_INTERNAL_e2c5e701_4_k_cu_a245fc24_259644cute7productE
	.align		8
        /*0060*/ 	.dword	_ZN40_INTERNAL_e2c5e701_4_k_cu_a245fc24_259644cute1_E
	.align		8
        /*0068*/ 	.dword	$str$22
	.align		8
        /*0070*/ 	.dword	$str$23


//--------------------- .text._ZN7cutlass13device_kernelINS_4gemm6kernel13GemmUniversalIN4cute5tupleIJiiiiEEENS1_10collective13CollectiveMmaINS1_34MainloopSm90TmaGmmaWarpSpecializedILi6ENS5_IJNS4_1CILi1EEESB_SB_EEENS1_35KernelTmaWarpSpecializedCooperativeEEENS5_IJNSA_ILi256EEENSA_ILi128EEESG_EEENS_10tfloat32_tENS5_IJlSB_lEEESI_SJ_NS4_8TiledMMAINS4_8MMA_AtomIJNS4_4SM904GMMA30MMA_64x128x8_F32TF32TF32_SS_TNILNSN_7ScaleInE1ELSP_1EEEEEENS4_6LayoutINS5_IJNSA_ILi2EEESB_SB_EEENS5_IJSB_NSA_ILi0EEESV_EEEEENS5_IJNS4_10UnderscoreESY_SY_EEEEENS4_13SM90_TMA_LOADENS4_14ComposedLayoutINS4_7SwizzleILi3ELi4ELi3EEENS4_18smem_ptr_flag_bitsILi32EEENSS_INS5_IJNSA_ILi8EEENSA_ILi32EEEEEENS5_IJS18_SB_EEEEEEEvNS4_8identityES11_S1C_vS1D_EENS_8epilogue10collective6detail29Sm90TmaWarpSpecializedAdapterINS1G_15DefaultEpilogueISI_SJ_SJ_NS1F_6thread17LinearCombinationISI_Li1EffLNS1K_9ScaleType4KindE0ELNS_15FloatRoundStyleE2ESI_EENS1_15EpilogueDefaultEEEEEvvEEEEvNT_6ParamsE --------------------------
	.section	.text._ZN7cutlass13device_kernelINS_4gemm6kernel13GemmUniversalIN4cute5tupleIJiiiiEEENS1_10collective13CollectiveMmaINS1_34MainloopSm90TmaGmmaWarpSpecializedILi6ENS5_IJNS4_1CILi1EEESB_SB_EEENS1_35KernelTmaWarpSpecializedCooperativeEEENS5_IJNSA_ILi256EEENSA_ILi128EEESG_EEENS_10tfloat32_tENS5_IJlSB_lEEESI_SJ_NS4_8TiledMMAINS4_8MMA_AtomIJNS4_4SM904GMMA30MMA_64x128x8_F32TF32TF32_SS_TNILNSN_7ScaleInE1ELSP_1EEEEEENS4_6LayoutINS5_IJNSA_ILi2EEESB_SB_EEENS5_IJSB_NSA_ILi0EEESV_EEEEENS5_IJNS4_10UnderscoreESY_SY_EEEEENS4_13SM90_TMA_LOADENS4_14ComposedLayoutINS4_7SwizzleILi3ELi4ELi3EEENS4_18smem_ptr_flag_bitsILi32EEENSS_INS5_IJNSA_ILi8EEENSA_ILi32EEEEEENS5_IJS18_SB_EEEEEEEvNS4_8identityES11_S1C_vS1D_EENS_8epilogue10collective6detail29Sm90TmaWarpSpecializedAdapterINS1G_15DefaultEpilogueISI_SJ_SJ_NS1F_6thread17LinearCombinationISI_Li1EffLNS1K_9ScaleType4KindE0ELNS_15FloatRoundStyleE2ESI_EENS1_15EpilogueDefaultEEEEEvvEEEEvNT_6ParamsE,"ax",@progbits
	.align	128
.text._ZN7cutlass13device_kernelINS_4gemm6kernel13GemmUniversalIN4cute5tupleIJiiiiEEENS1_10collective13CollectiveMmaINS1_34MainloopSm90TmaGmmaWarpSpecializedILi6ENS5_IJNS4_1CILi1EEESB_SB_EEENS1_35KernelTmaWarpSpecializedCooperativeEEENS5_IJNSA_ILi256EEENSA_ILi128EEESG_EEENS_10tfloat32_tENS5_IJlSB_lEEESI_SJ_NS4_8TiledMMAINS4_8MMA_AtomIJNS4_4SM904GMMA30MMA_64x128x8_F32TF32TF32_SS_TNILNSN_7ScaleInE1ELSP_1EEEEEENS4_6LayoutINS5_IJNSA_ILi2EEESB_SB_EEENS5_IJSB_NSA_ILi0EEESV_EEEEENS5_IJNS4_10UnderscoreESY_SY_EEEEENS4_13SM90_TMA_LOADENS4_14ComposedLayoutINS4_7SwizzleILi3ELi4ELi3EEENS4_18smem_ptr_flag_bitsILi32EEENSS_INS5_IJNSA_ILi8EEENSA_ILi32EEEEEENS5_IJS18_SB_EEEEEEEvNS4_8identityES11_S1C_vS1D_EENS_8epilogue10collective6detail29Sm90TmaWarpSpecializedAdapterINS1G_15DefaultEpilogueISI_SJ_SJ_NS1F_6thread17LinearCombinationISI_Li1EffLNS1K_9ScaleType4KindE0ELNS_15FloatRoundStyleE2ESI_EENS1_15EpilogueDefaultEEEEEvvEEEEvNT_6ParamsE:
        .type           _ZN7cutlass13device_kernelINS_4gemm6kernel13GemmUniversalIN4cute5tupleIJiiiiEEENS1_10collective13CollectiveMmaINS1_34MainloopSm90TmaGmmaWarpSpecializedILi6ENS5_IJNS4_1CILi1EEESB_SB_EEENS1_35KernelTmaWarpSpecializedCooperativeEEENS5_IJNSA_ILi256EEENSA_ILi128EEESG_EEENS_10tfloat32_tENS5_IJlSB_lEEESI_SJ_NS4_8TiledMMAINS4_8MMA_AtomIJNS4_4SM904GMMA30MMA_64x128x8_F32TF32TF32_SS_TNILNSN_7ScaleInE1ELSP_1EEEEEENS4_6LayoutINS5_IJNSA_ILi2EEESB_SB_EEENS5_IJSB_NSA_ILi0EEESV_EEEEENS5_IJNS4_10UnderscoreESY_SY_EEEEENS4_13SM90_TMA_LOADENS4_14ComposedLayoutINS4_7SwizzleILi3ELi4ELi3EEENS4_18smem_ptr_flag_bitsILi32EEENSS_INS5_IJNSA_ILi8EEENSA_ILi32EEEEEENS5_IJS18_SB_EEEEEEEvNS4_8identityES11_S1C_vS1D_EENS_8epilogue10collective6detail29Sm90TmaWarpSpecializedAdapterINS1G_15DefaultEpilogueISI_SJ_SJ_NS1F_6thread17LinearCombinationISI_Li1EffLNS1K_9ScaleType4KindE0ELNS_15FloatRoundStyleE2ESI_EENS1_15EpilogueDefaultEEEEEvvEEEEvNT_6ParamsE,@function
        .size           _ZN7cutlass13device_kernelINS_4gemm6kernel13GemmUniversalIN4cute5tupleIJiiiiEEENS1_10collective13CollectiveMmaINS1_34MainloopSm90TmaGmmaWarpSpecializedILi6ENS5_IJNS4_1CILi1EEESB_SB_EEENS1_35KernelTmaWarpSpecializedCooperativeEEENS5_IJNSA_ILi256EEENSA_ILi128EEESG_EEENS_10tfloat32_tENS5_IJlSB_lEEESI_SJ_NS4_8TiledMMAINS4_8MMA_AtomIJNS4_4SM904GMMA30MMA_64x128x8_F32TF32TF32_SS_TNILNSN_7ScaleInE1ELSP_1EEEEEENS4_6LayoutINS5_IJNSA_ILi2EEESB_SB_EEENS5_IJSB_NSA_ILi0EEESV_EEEEENS5_IJNS4_10UnderscoreESY_SY_EEEEENS4_13SM90_TMA_LOADENS4_14ComposedLayoutINS4_7SwizzleILi3ELi4ELi3EEENS4_18smem_ptr_flag_bitsILi32EEENSS_INS5_IJNSA_ILi8EEENSA_ILi32EEEEEENS5_IJS18_SB_EEEEEEEvNS4_8identityES11_S1C_vS1D_EENS_8epilogue10collective6detail29Sm90TmaWarpSpecializedAdapterINS1G_15DefaultEpilogueISI_SJ_SJ_NS1F_6thread17LinearCombinationISI_Li1EffLNS1K_9ScaleType4KindE0ELNS_15FloatRoundStyleE2ESI_EENS1_15EpilogueDefaultEEEEEvvEEEEvNT_6ParamsE,(.L_x_324 - _ZN7cutlass13device_kernelINS_4gemm6kernel13GemmUniversalIN4cute5tupleIJiiiiEEENS1_10collective13CollectiveMmaINS1_34MainloopSm90TmaGmmaWarpSpecializedILi6ENS5_IJNS4_1CILi1EEESB_SB_EEENS1_35KernelTmaWarpSpecializedCooperativeEEENS5_IJNSA_ILi256EEENSA_ILi128EEESG_EEENS_10tfloat32_tENS5_IJlSB_lEEESI_SJ_NS4_8TiledMMAINS4_8MMA_AtomIJNS4_4SM904GMMA30MMA_64x128x8_F32TF32TF32_SS_TNILNSN_7ScaleInE1ELSP_1EEEEEENS4_6LayoutINS5_IJNSA_ILi2EEESB_SB_EEENS5_IJSB_NSA_ILi0EEESV_EEEEENS5_IJNS4_10UnderscoreESY_SY_EEEEENS4_13SM90_TMA_LOADENS4_14ComposedLayoutINS4_7SwizzleILi3ELi4ELi3EEENS4_18smem_ptr_flag_bitsILi32EEENSS_INS5_IJNSA_ILi8EEENSA_ILi32EEEEEENS5_IJS18_SB_EEEEEEEvNS4_8identityES11_S1C_vS1D_EENS_8epilogue10collective6detail29Sm90TmaWarpSpecializedAdapterINS1G_15DefaultEpilogueISI_SJ_SJ_NS1F_6thread17LinearCombinationISI_Li1EffLNS1K_9ScaleType4KindE0ELNS_15FloatRoundStyleE2ESI_EENS1_15EpilogueDefaultEEEEEvvEEEEvNT_6ParamsE)
        .other          _ZN7cutlass13device_kernelINS_4gemm6kernel13GemmUniversalIN4cute5tupleIJiiiiEEENS1_10collective13CollectiveMmaINS1_34MainloopSm90TmaGmmaWarpSpecializedILi6ENS5_IJNS4_1CILi1EEESB_SB_EEENS1_35KernelTmaWarpSpecializedCooperativeEEENS5_IJNSA_ILi256EEENSA_ILi128EEESG_EEENS_10tfloat32_tENS5_IJlSB_lEEESI_SJ_NS4_8TiledMMAINS4_8MMA_AtomIJNS4_4SM904GMMA30MMA_64x128x8_F32TF32TF32_SS_TNILNSN_7ScaleInE1ELSP_1EEEEEENS4_6LayoutINS5_IJNSA_ILi2EEESB_SB_EEENS5_IJSB_NSA_ILi0EEESV_EEEEENS5_IJNS4_10UnderscoreESY_SY_EEEEENS4_13SM90_TMA_LOADENS4_14ComposedLayoutINS4_7SwizzleILi3ELi4ELi3EEENS4_18smem_ptr_flag_bitsILi32EEENSS_INS5_IJNSA_ILi8EEENSA_ILi32EEEEEENS5_IJS18_SB_EEEEEEEvNS4_8identityES11_S1C_vS1D_EENS_8epilogue10collective6detail29Sm90TmaWarpSpecializedAdapterINS1G_15DefaultEpilogueISI_SJ_SJ_NS1F_6thread17LinearCombinationISI_Li1EffLNS1K_9ScaleType4KindE0ELNS_15FloatRoundStyleE2ESI_EENS1_15EpilogueDefaultEEEEEvvEEEEvNT_6ParamsE,@"STO_CUDA_ENTRY STV_DEFAULT"
_ZN7cutlass13device_kernelINS_4gemm6kernel13GemmUniversalIN4cute5tupleIJiiiiEEENS1_10collective13CollectiveMmaINS1_34MainloopSm90TmaGmmaWarpSpecializedILi6ENS5_IJNS4_1CILi1EEESB_SB_EEENS1_35KernelTmaWarpSpecializedCooperativeEEENS5_IJNSA_ILi256EEENSA_ILi128EEESG_EEENS_10tfloat32_tENS5_IJlSB_lEEESI_SJ_NS4_8TiledMMAINS4_8MMA_AtomIJNS4_4SM904GMMA30MMA_64x128x8_F32TF32TF32_SS_TNILNSN_7ScaleInE1ELSP_1EEEEEENS4_6LayoutINS5_IJNSA_ILi2EEESB_SB_EEENS5_IJSB_NSA_ILi0EEESV_EEEEENS5_IJNS4_10UnderscoreESY_SY_EEEEENS4_13SM90_TMA_LOADENS4_14ComposedLayoutINS4_7SwizzleILi3ELi4ELi3EEENS4_18smem_ptr_flag_bitsILi32EEENSS_INS5_IJNSA_ILi8EEENSA_ILi32EEEEEENS5_IJS18_SB_EEEEEEEvNS4_8identityES11_S1C_vS1D_EENS_8epilogue10collective6detail29Sm90TmaWarpSpecializedAdapterINS1G_15DefaultEpilogueISI_SJ_SJ_NS1F_6thread17LinearCombinationISI_Li1EffLNS1K_9ScaleType4KindE0ELNS_15FloatRoundStyleE2ESI_EENS1_15EpilogueDefaultEEEEEvvEEEEvNT_6ParamsE:
[----:B------:R-:W0:Y:S01]  /*0000*/  LDC R1, c[0x0][0x28] ;  /* 0x00000a00ff017b82 */ /* 0x000e220000000800 */
[----:B------:R-:W1:Y:S01]  /*0010*/  S2R R18, SR_TID.X ;  /* 0x0000000000127919 */ /* 0x000e620000002100 */
[----:B------:R-:W-:Y:S01]  /*0020*/  ELECT P0, URZ, PT ;  /* 0x00000000003f782f */ /* 0x000fe20003800000 */
[----:B------:R-:W-:Y:S01]  /*0030*/  BSSY B0, `(.L_x_0) ;  /* 0x000000f000007945 */ /* 0x000fe20003800000 */
[--C-:B-1----:R-:W-:Y:S02]  /*0040*/  SHF.R.U32.HI R0, RZ, 0x5, R18.reuse ;  /* 0x00000005ff007819 */ /* 0x102fe40000011612 */
[----:B------:R-:W-:-:S03]  /*0050*/  SHF.R.U32.HI R22, RZ, 0x7, R18 ;  /* 0x00000007ff167819 */ /* 0x000fc60000011612 */
[----:B------:R-:W1:Y:S04]  /*0060*/  SHFL.IDX PT, R5, R0, RZ, 0x1f ;  /* 0x00001fff00057589 */ /* 0x000e6800000e0000 */
[----:B------:R2:W3:Y:S01]  /*0070*/  SHFL.IDX PT, R8, R22, RZ, 0x1f ;  /* 0x00001fff16087589 */ /* 0x0004e200000e0000 */
[----:B-1----:R-:W-:-:S13]  /*0080*/  ISETP.NE.OR P0, PT, R5, RZ, !P0 ;  /* 0x000000ff0500720c */ /* 0x002fda0004705670 */
[----:B0-23--:R-:W-:Y:S05]  /*0090*/  @P0 BRA `(.L_x_1) ;  /* 0x0000000000200947 */ /* 0x00dfea0003800000 */
[----:B------:R-:W-:Y:S02]  /*00a0*/  ULDC.64 UR4, c[0x0][0x198] ;  /* 0x0000660000047ab9 */ /* 0x000fe40000000a00 */
[----:B------:R-:W-:Y:S02]  /*00b0*/  UIADD3 UR6, UP0, UR4, 0xf0, URZ ;  /* 0x000000f004067890 */ /* 0x000fe4000ff1e03f */
[----:B------:R-:W-:Y:S02]  /*00c0*/  UIADD3 UR4, UP1, UR4, 0x1f0, URZ ;  /* 0x000001f004047890 */ /* 0x000fe4000ff3e03f */
[----:B------:R-:W-:Y:S02]  /*00d0*/  UIADD3.X UR7, URZ, UR5, URZ, UP0, !UPT ;  /* 0x000000053f077290 */ /* 0x000fe400087fe43f */
[----:B------:R-:W-:-:S07]  /*00e0*/  UIADD3.X UR5, URZ, UR5, URZ, UP1, !UPT ;  /* 0x000000053f057290 */ /* 0x000fce0008ffe43f */
[----:B------:R0:W-:Y:S02]  /*00f0*/  UTMACCTL.PF [UR6] ;  /* 0x00000000060079b9 */ /* 0x0001e40008040000 */
[----:B------:R0:W-:Y:S02]  /*0100*/  UTMACCTL.PF [UR4] ;  /* 0x00000000040079b9 */ /* 0x0001e40008040000 */
[----:B0-----:R-:W-:Y:S01]  /*0110*/  NOP ;  /* 0x0000000000007918 */ /* 0x001fe20000000000 */
.L_x_1:
[----:B------:R-:W-:Y:S05]  /*0120*/  BSYNC B0 ;  /* 0x0000000000007941 */ /* 0x000fea0003800000 */
.L_x_0:
[----:B------:R-:W0:Y:S02]  /*0130*/  SHFL.IDX PT, R2, R0, RZ, 0x1f ;  /* 0x00001fff00027589 */ /* 0x000e2400000e0000 */
[----:B0-----:R-:W-:-:S13]  /*0140*/  ISETP.NE.AND P0, PT, R2, RZ, PT ;  /* 0x000000ff0200720c */ /* 0x001fda0003f05270 */
[----:B------:R-:W-:Y:S05]  /*0150*/  @P0 BRA `(.L_x_2) ;  /* 0x0000000000680947 */ /* 0x000fea0003800000 */
[----:B------:R-:W0:Y:S01]  /*0160*/  S2UR UR8, SR_CgaCtaId ;  /* 0x00000000000879c3 */ /* 0x000e220000008800 */
[----:B------:R-:W-:Y:S01]  /*0170*/  UMOV UR4, 0x400 ;  /* 0x0000040000047882 */ /* 0x000fe20000000000 */
[----:B------:R-:W-:Y:S01]  /*0180*/  UMOV UR5, 0x1 ;  /* 0x0000000100057882 */ /* 0x000fe20000000000 */
[----:B------:R-:W-:Y:S01]  /*0190*/  UMOV UR6, 0x100 ;  /* 0x0000010000067882 */ /* 0x000fe20000000000 */
[----:B------:R-:W-:Y:S01]  /*01a0*/  ELECT P0, URZ, PT ;  /* 0x00000000003f782f */ /* 0x000fe20003800000 */
[----:B------:R-:W-:-:S04]  /*01b0*/  UIADD3 UR6, -UR6, 0x100000, URZ ;  /* 0x0010000006067890 */ /* 0x000fc8000fffe13f */
[----:B------:R-:W-:Y:S02]  /*01c0*/  USHF.L.U32 UR7, UR6, 0xb, URZ ;  /* 0x0000000b06077899 */ /* 0x000fe4000800063f */
[----:B------:R-:W-:Y:S02]  /*01d0*/  USHF.L.U32 UR6, UR6, 0x1, URZ ;  /* 0x0000000106067899 */ /* 0x000fe4000800063f */
[----:B0-----:R-:W-:Y:S02]  /*01e0*/  ULEA UR8, UR8, UR4, 0x18 ;  /* 0x0000000408087291 */ /* 0x001fe4000f8ec03f */
[----:B------:R-:W-:-:S04]  /*01f0*/  UIADD3 UR4, -UR5, 0x100000, URZ ;  /* 0x0010000005047890 */ /* 0x000fc8000fffe13f */
[----:B------:R-:W-:Y:S02]  /*0200*/  USHF.L.U32 UR5, UR4, 0xb, URZ ;  /* 0x0000000b04057899 */ /* 0x000fe4000800063f */
[----:B------:R-:W-:Y:S01]  /*0210*/  USHF.L.U32 UR4, UR4, 0x1, URZ ;  /* 0x0000000104047899 */ /* 0x000fe2000800063f */
[----:B------:R-:W0:Y:S11]  /*0220*/  FENCE.VIEW.ASYNC.S ;  /* 0x00000000000073c6 */ /* 0x000e360000000000 */
[----:B0-----:R0:W1:Y:S01]  /*0230*/  SYNCS.EXCH.64 URZ, [UR8], UR4 ;  /* 0x00000004083f75b2 */ /* 0x0010620008000100 */
[----:B------:R0:W2:Y:S01]  /*0240*/  SYNCS.EXCH.64 URZ, [UR8+0x30], UR6 ;  /* 0x00003006083f75b2 */ /* 0x0000a20008000100 */
[----:B------:R0:W3:Y:S01]  /*0250*/  SYNCS.EXCH.64 URZ, [UR8+0x8], UR4 ;  /* 0x00000804083f75b2 */ /* 0x0000e20008000100 */
[----:B------:R0:W4:Y:S01]  /*0260*/  SYNCS.EXCH.64 URZ, [UR8+0x38], UR6 ;  /* 0x00003806083f75b2 */ /* 0x0001220008000100 */
[----:B------:R0:W0:Y:S01]  /*0270*/  SYNCS.EXCH.64 URZ, [UR8+0x10], UR4 ;  /* 0x00001004083f75b2 */ /* 0x0000220008000100 */
[----:B------:R0:W0:Y:S01]  /*0280*/  SYNCS.EXCH.64 URZ, [UR8+0x40], UR6 ;  /* 0x00004006083f75b2 */ /* 0x0000220008000100 */
[----:B------:R0:W0:Y:S01]  /*0290*/  SYNCS.EXCH.64 URZ, [UR8+0x18], UR4 ;  /* 0x00001804083f75b2 */ /* 0x0000220008000100 */
[----:B------:R0:W0:Y:S01]  /*02a0*/  SYNCS.EXCH.64 URZ, [UR8+0x48], UR6 ;  /* 0x00004806083f75b2 */ /* 0x0000220008000100 */
[----:B------:R0:W0:Y:S01]  /*02b0*/  SYNCS.EXCH.64 URZ, [UR8+0x20], UR4 ;  /* 0x00002004083f75b2 */ /* 0x0000220008000100 */
[----:B------:R0:W0:Y:S01]  /*02c0*/  SYNCS.EXCH.64 URZ, [UR8+0x50], UR6 ;  /* 0x00005006083f75b2 */ /* 0x0000220008000100 */
[----:B------:R0:W0:Y:S01]  /*02d0*/  SYNCS.EXCH.64 URZ, [UR8+0x28], UR4 ;  /* 0x00002804083f75b2 */ /* 0x0000220008000100 */
[----:B------:R0:W0:Y:S01]  /*02e0*/  SYNCS.EXCH.64 URZ, [UR8+0x58], UR6 ;  /* 0x00005806083f75b2 */ /* 0x0000220008000100 */
[----:B------:R-:W-:Y:S01]  /*02f0*/  NOP ;  /* 0x0000000000007918 */ /* 0x000fe20000000000 */
.L_x_2:
[----:B------:R-:W5:Y:S01]  /*0300*/  SHFL.IDX PT, R0, R0, RZ, 0x1f ;  /* 0x00001fff00007589 */ /* 0x000f6200000e0000 */
[----:B------:R-:W-:Y:S01]  /*0310*/  ELECT P0, URZ, PT ;  /* 0x00000000003f782f */ /* 0x000fe20003800000 */
[----:B------:R-:W1:Y:S01]  /*0320*/  LDC R2, c[0x0][0x65c] ;  /* 0x00019700ff027b82 */ /* 0x000e620000000800 */
[----:B------:R-:W-:Y:S01]  /*0330*/  SHF.R.S32.HI R6, RZ, 0x1f, R5 ;  /* 0x0000001fff067819 */ /* 0x000fe20000011405 */
[----:B------:R-:W2:Y:S01]  /*0340*/  S2R R3, SR_CTAID.Y ;  /* 0x0000000000037919 */ /* 0x000ea20000002600 */
[----:B0-----:R-:W-:Y:S01]  /*0350*/  UMOV UR4, 0x20 ;  /* 0x0000002000047882 */ /* 0x001fe20000000000 */
[----:B------:R-:W-:Y:S01]  /*0360*/  ISETP.NE.AND P2, PT, R8, RZ, PT ;  /* 0x000000ff0800720c */ /* 0x000fe20003f45270 */
[----:B------:R-:W-:Y:S01]  /*0370*/  NOP ;  /* 0x0000000000007918 */ /* 0x000fe20000000000 */
[----:B------:R-:W0:Y:S01]  /*0380*/  S2R R4, SR_CTAID.X ;  /* 0x0000000000047919 */ /* 0x000e220000002500 */
[----:B------:R-:W-:Y:S01]  /*0390*/  LEA.HI R6, R6, R5, RZ, 0x2 ;  /* 0x0000000506067211 */ /* 0x000fe200078f10ff */
[----:B------:R-:W-:Y:S01]  /*03a0*/  NOP ;  /* 0x0000000000007918 */ /* 0x000fe20000000000 */
[----:B-----5:R-:W-:-:S02]  /*03b0*/  ISETP.NE.OR P0, PT, R0, RZ, !P0 ;  /* 0x000000ff0000720c */ /* 0x020fc40004705670 */
[----:B-1----:R-:W-:-:S04]  /*03c0*/  ISETP.NE.AND P3, PT, R2, 0x1, PT ;  /* 0x000000010200780c */ /* 0x002fc80003f65270 */
[----:B------:R-:W-:Y:S02]  /*03d0*/  P2R R0, PR, RZ, 0x8 ;  /* 0x00000008ff007803 */ /* 0x000fe40000000000 */
[----:B------:R-:W-:-:S05]  /*03e0*/  LOP3.LUT R0, R6, 0xfffffffc, RZ, 0xc0, !PT ;  /* 0xfffffffc06007812 */ /* 0x000fca00078ec0ff */
[----:B------:R-:W-:Y:S01]  /*03f0*/  VOTEU.ALL UP0, P0 ;  /* 0x00000000003f7886 */ /* 0x000fe20000000000 */
[----:B------:R-:W-:Y:S01]  /*0400*/  IMAD.IADD R0, R5, 0x1, -R0 ;  /* 0x0000000105007824 */ /* 0x000fe200078e0a00 */
[----:B------:R-:W0:Y:S01]  /*0410*/  @P3 LDC R17, c[0x0][0x10] ;  /* 0x00000400ff113b82 */ /* 0x000e220000000800 */
[----:B------:R-:W-:Y:S01]  /*0420*/  VOTEU.ALL UP1, P0 ;  /* 0x00000000003f7886 */ /* 0x000fe20000020000 */
[----:B--2---:R-:W-:Y:S01]  /*0430*/  @P3 IMAD.MOV.U32 R6, RZ, RZ, R3 ;  /* 0x000000ffff063224 */ /* 0x004fe200078e0003 */
[----:B------:R-:W-:Y:S01]  /*0440*/  @!UP0 UMOV UR6, 0x400 ;  /* 0x0000040000068882 */ /* 0x000fe20000000000 */
[----:B------:R-:W-:-:S04]  /*0450*/  @!UP0 UIADD3 UR4, -UR4, 0x100000, URZ ;  /* 0x0010000004048890 */ /* 0x000fc8000fffe13f */
[----:B------:R-:W-:Y:S02]  /*0460*/  @!UP0 USHF.L.U32 UR5, UR4, 0xb, URZ ;  /* 0x0000000b04058899 */ /* 0x000fe4000800063f */
[----:B------:R-:W-:Y:S01]  /*0470*/  @!UP0 USHF.L.U32 UR4, UR4, 0x1, URZ ;  /* 0x0000000104048899 */ /* 0x000fe2000800063f */
[----:B------:R-:W-:Y:S02]  /*0480*/  @P3 IMAD.MOV.U32 R7, RZ, RZ, RZ ;  /* 0x000000ffff073224 */ /* 0x000fe400078e00ff */
[----:B------:R-:W-:Y:S01]  /*0490*/  IMAD.MOV.U32 R5, RZ, RZ, RZ ;  /* 0x000000ffff057224 */ /* 0x000fe200078e00ff */
[----:B------:R-:W1:Y:S01]  /*04a0*/  @!UP0 S2UR UR7, SR_CgaCtaId ;  /* 0x00000000000789c3 */ /* 0x000e620000008800 */
[----:B------:R-:W-:-:S07]  /*04b0*/  @P3 IMAD.MOV.U32 R11, RZ, RZ, RZ ;  /* 0x000000ffff0b3224 */ /* 0x000fce00078e00ff */
[----:B------:R-:W2:Y:S01]  /*04c0*/  @!P3 LDC R9, c[0x0][0xc] ;  /* 0x00000300ff09bb82 */ /* 0x000ea20000000800 */
[----:B0-----:R-:W-:-:S04]  /*04d0*/  @P3 IMAD.WIDE.U32 R16, R4, R17, R6 ;  /* 0x0000001104103225 */ /* 0x001fc800078e0006 */
[----:B------:R-:W-:Y:S01]  /*04e0*/  @P3 IMAD.IADD R17, R17, 0x1, R11 ;  /* 0x0000000111113824 */ /* 0x000fe200078e020b */
[----:B-1----:R-:W-:Y:S01]  /*04f0*/  @!UP0 ULEA UR6, UR7, UR6, 0x18 ;  /* 0x0000000607068291 */ /* 0x002fe2000f8ec03f */
[----:B------:R-:W-:Y:S01]  /*0500*/  VOTEU.ALL UP0, P0 ;  /* 0x00000000003f7886 */ /* 0x000fe20000000000 */
[----:B------:R-:W-:-:S04]  /*0510*/  ISETP.NE.AND P0, PT, R0, 0x3, PT ;  /* 0x000000030000780c */ /* 0x000fc80003f05270 */
[----:B------:R-:W-:Y:S01]  /*0520*/  ISETP.EQ.OR P0, PT, R0, RZ, !P0 ;  /* 0x000000ff0000720c */ /* 0x000fe20004702670 */
[----:B--2---:R-:W-:-:S03]  /*0530*/  @!P3 IMAD.WIDE.U32 R6, R9, R3, R4 ;  /* 0x000000030906b225 */ /* 0x004fc600078e0004 */
[C---:B------:R-:W-:Y:S01]  /*0540*/  ISETP.EQ.AND P0, PT, R8.reuse, RZ, P0 ;  /* 0x000000ff0800720c */ /* 0x040fe20000702270 */
[----:B------:R-:W-:Y:S01]  /*0550*/  VIADD R8, R8, 0xffffffff ;  /* 0xffffffff08087836 */ /* 0x000fe20000000000 */
[----:B------:R-:W0:Y:S02]  /*0560*/  FENCE.VIEW.ASYNC.S ;  /* 0x00000000000073c6 */ /* 0x000e240000000000 */
[----:B0-----:R0:W3:Y:S01]  /*0570*/  @!UP0 SYNCS.EXCH.64 URZ, [UR6+0x70], UR4 ;  /* 0x00007004063f85b2 */ /* 0x0010e20008000100 */
[----:B------:R-:W-:Y:S01]  /*0580*/  @!P3 IMAD.MOV.U32 R16, RZ, RZ, R6 ;  /* 0x000000ffff10b224 */ /* 0x000fe200078e0006 */
[----:B------:R-:W-:Y:S01]  /*0590*/  SEL R19, RZ, 0x1, !P0 ;  /* 0x00000001ff137807 */ /* 0x000fe20004000000 */
[----:B------:R-:W-:Y:S01]  /*05a0*/  @!P3 IMAD.MOV.U32 R17, RZ, RZ, R7 ;  /* 0x000000ffff11b224 */ /* 0x000fe200078e0007 */
[----:B------:R-:W-:-:S04]  /*05b0*/  ISETP.GE.U32.AND P1, PT, R8, 0x2, PT ;  /* 0x000000020800780c */ /* 0x000fc80003f26070 */
[----:B------:R-:W-:Y:S01]  /*05c0*/  SEL R19, R19, 0x2, P1 ;  /* 0x0000000213137807 */ /* 0x000fe20000800000 */
[----:B------:R0:W3:Y:S01]  /*05d0*/  @!UP1 SYNCS.EXCH.64 URZ, [UR6+0x78], UR4 ;  /* 0x00007804063f95b2 */ /* 0x0000e20008000100 */
[----:B------:R-:W-:Y:S01]  /*05e0*/  NOP ;  /* 0x0000000000007918 */ /* 0x000fe20000000000 */
[----:B---34-:R-:W-:Y:S06]  /*05f0*/  BAR.SYNC.DEFER_BLOCKING 0x0 ;  /* 0x0000000000007b1d */ /* 0x018fec0000010000 */
[----:B------:R-:W-:Y:S05]  /*0600*/  @!P2 BRA `(.L_x_3) ;  /* 0x000000b40000a947 */ /* 0x000fea0003800000 */
[----:B------:R-:W-:-:S13]  /*0610*/  ISETP.GT.U32.AND P0, PT, R8, 0x1, PT ;  /* 0x000000010800780c */ /* 0x000fda0003f04070 */
[----:B0-----:R-:W-:Y:S05]  /*0620*/  @P0 EXIT ;  /* 0x000000000000094d */ /* 0x001fea0003800000 */
[----:B------:R-:W-:Y:S01]  /*0630*/  ULDC.64 UR4, c[0x0][0x650] ;  /* 0x0001940000047ab9 */ /* 0x000fe20000000a00 */
[----:B------:R-:W-:Y:S01]  /*0640*/  PRMT R0, RZ, 0x7610, R0 ;  /* 0x00007610ff007816 */ /* 0x000fe20000000000 */
[----:B------:R-:W-:Y:S01]  /*0650*/  IMAD.MOV.U32 R152, RZ, RZ, -0x1 ;  /* 0xffffffffff987424 */ /* 0x000fe200078e00ff */
[----:B------:R-:W-:Y:S01]  /*0660*/  ISETP.GE.U32.AND P0, PT, R16, UR4, PT ;  /* 0x0000000410007c0c */ /* 0x000fe2000bf06070 */
[----:B------:R-:W-:Y:S02]  /*0670*/  IMAD.MOV.U32 R153, RZ, RZ, -0x1 ;  /* 0xffffffffff997424 */ /* 0x000fe400078e00ff */
[----:B------:R-:W-:Y:S01]  /*0680*/  IMAD.MOV.U32 R23, RZ, RZ, -0x1 ;  /* 0xffffffffff177424 */ /* 0x000fe200078e00ff */
[----:B------:R-:W-:-:S13]  /*0690*/  ISETP.GE.U32.AND.EX P0, PT, R17, UR5, PT, P0 ;  /* 0x0000000511007c0c */ /* 0x000fda000bf06100 */
[----:B------:R-:W-:Y:S05]  /*06a0*/  @P0 BRA `(.L_x_4) ;  /* 0x0000000400540947 */ /* 0x000fea0003800000 */
[----:B------:R-:W0:Y:S01]  /*06b0*/  LDC.64 R14, c[0x0][0x628] ;  /* 0x00018a00ff0e7b82 */ /* 0x000e220000000a00 */
[----:B------:R-:W-:Y:S02]  /*06c0*/  IMAD.MOV.U32 R6, RZ, RZ, R16 ;  /* 0x000000ffff067224 */ /* 0x000fe400078e0010 */
[----:B------:R-:W-:-:S05]  /*06d0*/  IMAD.MOV.U32 R7, RZ, RZ, R17 ;  /* 0x000000ffff077224 */ /* 0x000fca00078e0011 */
[----:B------:R-:W1:Y:S08]  /*06e0*/  LDC R0, c[0x0][0x630] ;  /* 0x00018c00ff007b82 */ /* 0x000e700000000800 */
[----:B------:R-:W2:Y:S01]  /*06f0*/  LDC.64 R20, c[0x0][0x620] ;  /* 0x00018800ff147b82 */ /* 0x000ea20000000a00 */
[----:B0-----:R-:W-:-:S04]  /*0700*/  ISETP.NE.U32.AND P0, PT, R14, RZ, PT ;  /* 0x000000ff0e00720c */ /* 0x001fc80003f05070 */
[----:B------:R-:W-:-:S13]  /*0710*/  ISETP.NE.AND.EX P0, PT, R15, RZ, PT, P0 ;  /* 0x000000ff0f00720c */ /* 0x000fda0003f05300 */
[----:B-12---:R-:W-:Y:S05]  /*0720*/  @!P0 BRA `(.L_x_5) ;  /* 0x0000000000288947 */ /* 0x006fea0003800000 */
[----:B------:R-:W0:Y:S02]  /*0730*/  LDC R11, c[0x0][0x634] ;  /* 0x00018d00ff0b7b82 */ /* 0x000e240000000800 */
[----:B0-----:R-:W-:-:S05]  /*0740*/  IADD3 R11, P0, R16, R11, RZ ;  /* 0x0000000b100b7210 */ /* 0x001fca0007f1e0ff */
[----:B------:R-:W-:-:S04]  /*0750*/  IMAD.X R13, RZ, RZ, R17, P0 ;  /* 0x000000ffff0d7224 */ /* 0x000fc800000e0611 */
[----:B------:R-:W-:-:S04]  /*0760*/  IMAD.WIDE.U32 R6, R13, R14, RZ ;  /* 0x0000000e0d067225 */ /* 0x000fc800078e00ff */
[----:B------:R-:W-:-:S04]  /*0770*/  IMAD.WIDE.U32 R8, P0, R11, R15, R6 ;  /* 0x0000000f0b087225 */ /* 0x000fc80007800006 */
[----:B------:R-:W-:-:S04]  /*0780*/  IMAD.WIDE.U32 R6, R11, R14, RZ ;  /* 0x0000000e0b067225 */ /* 0x000fc800078e00ff */
[----:B------:R-:W-:Y:S01]  /*0790*/  IMAD.X R11, RZ, RZ, RZ, P0 ;  /* 0x000000ffff0b7224 */ /* 0x000fe200000e06ff */
[----:B------:R-:W-:Y:S01]  /*07a0*/  IADD3 RZ, P0, R7, R8, RZ ;  /* 0x0000000807ff7210 */ /* 0x000fe20007f1e0ff */
[----:B------:R-:W-:-:S04]  /*07b0*/  IMAD.MOV.U32 R10, RZ, RZ, R9 ;  /* 0x000000ffff0a7224 */ /* 0x000fc800078e0009 */
[----:B------:R-:W-:-:S08]  /*07c0*/  IMAD.WIDE.U32.X R6, R13, R15, R10, P0 ;  /* 0x0000000f0d067225 */ /* 0x000fd000000e040a */
.L_x_5:
[-CC-:B------:R-:W-:Y:S01]  /*07d0*/  SHF.R.U64 R23, R6, R0.reuse, R7.reuse ;  /* 0x0000000006177219 */ /* 0x180fe20000001207 */
[----:B------:R-:W0:Y:S01]  /*07e0*/  LDC R10, c[0x0][0x618] ;  /* 0x00018600ff0a7b82 */ /* 0x000e220000000800 */
[----:B------:R-:W-:Y:S01]  /*07f0*/  SHF.R.U32.HI R5, RZ, R0, R7 ;  /* 0x00000000ff057219 */ /* 0x000fe20000011607 */
[----:B------:R-:W-:Y:S01]  /*0800*/  ULDC UR4, c[0x0][0x150] ;  /* 0x0000540000047ab9 */ /* 0x000fe20000000800 */
[----:B------:R-:W-:Y:S02]  /*0810*/  IADD3 R9, P0, RZ, -R23, RZ ;  /* 0x80000017ff097210 */ /* 0x000fe40007f1e0ff */
[----:B------:R-:W-:-:S03]  /*0820*/  I2FP.F32.U32 R0, R4 ;  /* 0x0000000400007245 */ /* 0x000fc60000201000 */
[----:B------:R-:W1:Y:S01]  /*0830*/  LDC.64 R28, c[0x0][0x640] ;  /* 0x00019000ff1c7b82 */ /* 0x000e620000000a00 */
[----:B------:R-:W-:Y:S02]  /*0840*/  IMAD.X R11, RZ, RZ, ~R5, P0 ;  /* 0x000000ffff0b7224 */ /* 0x000fe400000e0e05 */
[----:B------:R-:W-:Y:S01]  /*0850*/  FMUL R0, R0, UR4 ;  /* 0x0000000400007c20 */ /* 0x000fe20008400000 */
[----:B------:R-:W-:Y:S01]  /*0860*/  IMAD.WIDE.U32 R6, R9, R20, R16 ;  /* 0x0000001409067225 */ /* 0x000fe200078e0010 */
[----:B------:R-:W-:-:S03]  /*0870*/  ULDC UR4, c[0x0][0x154] ;  /* 0x0000550000047ab9 */ /* 0x000fc60000000800 */
[----:B------:R-:W-:Y:S01]  /*0880*/  IMAD R8, R11, R20, RZ ;  /* 0x000000140b087224 */ /* 0x000fe200078e02ff */
[----:B------:R-:W2:Y:S01]  /*0890*/  LDC R5, c[0x0][0x144] ;  /* 0x00005100ff057b82 */ /* 0x000ea20000000800 */
[----:B------:R-:W3:Y:S02]  /*08a0*/  F2I.U32.TRUNC.NTZ R0, R0 ;  /* 0x0000000000007305 */ /* 0x000ee4000020f000 */
[----:B------:R-:W-:-:S04]  /*08b0*/  IMAD R9, R9, R21, R8 ;  /* 0x0000001509097224 */ /* 0x000fc800078e0208 */
[----:B------:R-:W-:Y:S01]  /*08c0*/  IMAD.IADD R7, R7, 0x1, R9 ;  /* 0x0000000107077824 */ /* 0x000fe200078e0209 */
[----:B------:R-:W4:Y:S01]  /*08d0*/  LDC R12, c[0x0][0x608] ;  /* 0x00018200ff0c7b82 */ /* 0x000f220000000800 */
[----:B------:R-:W-:-:S03]  /*08e0*/  IMAD.MOV.U32 R9, RZ, RZ, -0x1 ;  /* 0xffffffffff097424 */ /* 0x000fc600078e00ff */
[-CC-:B0-----:R-:W-:Y:S02]  /*08f0*/  SHF.R.U64 R20, R6, R10.reuse, R7.reuse ;  /* 0x0000000a06147219 */ /* 0x181fe40000001207 */
[----:B------:R-:W-:Y:S02]  /*0900*/  I2FP.F32.U32 R6, R3 ;  /* 0x0000000300067245 */ /* 0x000fe40000201000 */
[----:B------:R-:W0:Y:S01]  /*0910*/  LDC R26, c[0x0][0x658] ;  /* 0x00019600ff1a7b82 */ /* 0x000e220000000800 */
[----:B-1----:R-:W-:Y:S01]  /*0920*/  ISETP.NE.U32.AND P0, PT, R28, RZ, PT ;  /* 0x000000ff1c00720c */ /* 0x002fe20003f05070 */
[----:B---3--:R-:W-:Y:S01]  /*0930*/  IMAD.MOV R8, RZ, RZ, -R0 ;  /* 0x000000ffff087224 */ /* 0x008fe200078e0a00 */
[----:B------:R-:W-:Y:S01]  /*0940*/  SHF.R.U32.HI R7, RZ, R10, R7 ;  /* 0x0000000aff077219 */ /* 0x000fe20000011607 */
[----:B------:R-:W-:Y:S01]  /*0950*/  FMUL R6, R6, UR4 ;  /* 0x0000000406067c20 */ /* 0x000fe20008400000 */
[----:B------:R-:W-:-:S03]  /*0960*/  ISETP.NE.AND.EX P0, PT, R29, RZ, PT, P0 ;  /* 0x000000ff1d00720c */ /* 0x000fc60003f05300 */
[----:B------:R-:W1:Y:S01]  /*0970*/  LDC R14, c[0x0][0x148] ;  /* 0x00005200ff0e7b82 */ /* 0x000e620000000800 */
[----:B--2---:R-:W-:-:S07]  /*0980*/  IMAD R0, R5, R8, R4 ;  /* 0x0000000805007224 */ /* 0x004fce00078e0204 */
[----:B------:R-:W2:Y:S01]  /*0990*/  LDC R24, c[0x0][0x600] ;  /* 0x00018000ff187b82 */ /* 0x000ea20000000800 */
[-CC-:B----4-:R-:W-:Y:S02]  /*09a0*/  SHF.R.U64 R30, R20, R12.reuse, R7.reuse ;  /* 0x0000000c141e7219 */ /* 0x190fe40000001207 */
[----:B------:R-:W-:Y:S01]  /*09b0*/  SHF.R.U32.HI R5, RZ, R12, R7 ;  /* 0x0000000cff057219 */ /* 0x000fe20000011607 */
[----:B------:R-:W-:Y:S01]  /*09c0*/  IMAD.MOV.U32 R7, RZ, RZ, 0x1 ;  /* 0x00000001ff077424 */ /* 0x000fe200078e00ff */
[----:B------:R3:W4:Y:S03]  /*09d0*/  F2I.U32.TRUNC.NTZ R12, R6 ;  /* 0x00000006000c7305 */ /* 0x000726000020f000 */
[----:B------:R-:W1:Y:S01]  /*09e0*/  LDC R15, c[0x0][0x648] ;  /* 0x00019200ff0f7b82 */ /* 0x000e620000000800 */
[-C--:B0-----:R-:W-:Y:S02]  /*09f0*/  SHF.L.U32 R4, R9, R26.reuse, RZ ;  /* 0x0000001a09047219 */ /* 0x081fe400000006ff */
[----:B------:R-:W-:-:S02]  /*0a00*/  SHF.R.U64 R32, R30, R26, R5 ;  /* 0x0000001a1e207219 */ /* 0x000fc40000001205 */
[----:B------:R-:W-:Y:S02]  /*0a10*/  LOP3.LUT R11, RZ, R4, RZ, 0x33, !PT ;  /* 0x00000004ff0b7212 */ /* 0x000fe400078e33ff */
[-C--:B------:R-:W-:Y:S01]  /*0a20*/  SHF.R.U32.HI R5, RZ, R26.reuse, R5 ;  /* 0x0000001aff057219 */ /* 0x080fe20000011605 */
[----:B------:R-:W0:Y:S01]  /*0a30*/  LDC R21, c[0x0][0x638] ;  /* 0x00018e00ff157b82 */ /* 0x000e220000000800 */
[----:B------:R-:W-:Y:S01]  /*0a40*/  SHF.L.U32 R10, R7, R26, RZ ;  /* 0x0000001a070a7219 */ /* 0x000fe200000006ff */
[----:B------:R-:W-:-:S06]  /*0a50*/  IMAD.MOV.U32 R4, RZ, RZ, R32 ;  /* 0x000000ffff047224 */ /* 0x000fcc00078e0020 */
[----:B------:R-:W0:Y:S01]  /*0a60*/  LDC R152, c[0x0][0x610] ;  /* 0x00018400ff987b82 */ /* 0x000e220000000800 */
[----:B---34-:R-:W-:Y:S05]  /*0a70*/  @!P0 BRA `(.L_x_6) ;  /* 0x0000000000288947 */ /* 0x018fea0003800000 */
[----:B------:R-:W3:Y:S02]  /*0a80*/  LDC R9, c[0x0][0x64c] ;  /* 0x00019300ff097b82 */ /* 0x000ee40000000800 */
[----:B---3--:R-:W-:-:S05]  /*0a90*/  IADD3 R9, P0, R32, R9, RZ ;  /* 0x0000000920097210 */ /* 0x008fca0007f1e0ff */
        /* <DEDUP_REMOVED lines=8> */
.L_x_6:
[----:B-1----:R-:W-:Y:S01]  /*0b20*/  SHF.R.U64 R4, R4, R15, R5 ;  /* 0x0000000f04047219 */ /* 0x002fe20000001205 */
[----:B--2---:R-:W-:Y:S01]  /*0b30*/  VIADD R5, R24, 0xffffffff ;  /* 0xffffffff18057836 */ /* 0x004fe20000000000 */
[----:B------:R-:W-:Y:S01]  /*0b40*/  LOP3.LUT R11, R30, R11, RZ, 0xc0, !PT ;  /* 0x0000000b1e0b7212 */ /* 0x000fe200078ec0ff */
[----:B------:R-:W-:Y:S02]  /*0b50*/  IMAD.MOV R12, RZ, RZ, -R12 ;  /* 0x000000ffff0c7224 */ /* 0x000fe400078e0a0c */
[----:B------:R-:W-:Y:S01]  /*0b60*/  IMAD.MOV R6, RZ, RZ, -R4 ;  /* 0x000000ffff067224 */ /* 0x000fe200078e0a04 */
[----:B------:R-:W-:Y:S01]  /*0b70*/  LOP3.LUT R5, R20, R5, RZ, 0xc0, !PT ;  /* 0x0000000514057212 */ /* 0x000fe200078ec0ff */
[----:B------:R-:W-:Y:S02]  /*0b80*/  @P3 IMAD R0, R14, R12, R3 ;  /* 0x0000000c0e003224 */ /* 0x000fe400078e0203 */
[----:B------:R-:W-:Y:S02]  /*0b90*/  IMAD R11, R10, R4, R11 ;  /* 0x000000040a0b7224 */ /* 0x000fe400078e020b */
[----:B0-----:R-:W-:-:S02]  /*0ba0*/  IMAD R3, R6, R21, R32 ;  /* 0x0000001506037224 */ /* 0x001fc400078e0220 */
[----:B------:R-:W-:Y:S02]  /*0bb0*/  IMAD R152, R11, R152, R0 ;  /* 0x000000980b987224 */ /* 0x000fe400078e0200 */
[----:B------:R-:W-:Y:S02]  /*0bc0*/  IMAD R3, R3, R24, R5 ;  /* 0x0000001803037224 */ /* 0x000fe400078e0205 */
[----:B------:R-:W-:-:S03]  /*0bd0*/  IMAD.MOV.U32 R0, RZ, RZ, 0x1 ;  /* 0x00000001ff007424 */ /* 0x000fc600078e00ff */
[----:B------:R-:W-:Y:S02]  /*0be0*/  SEL R153, R3, R152, !P3 ;  /* 0x0000009803997207 */ /* 0x000fe40005800000 */
[----:B------:R-:W-:-:S07]  /*0bf0*/  SEL R152, R152, R3, !P3 ;  /* 0x0000000398987207 */ /* 0x000fce0005800000 */
.L_x_4:
[----:B------:R-:W-:-:S08]  /*0c00*/  NOP ;  /* 0x0000000000007918 */ /* 0x000fd00000000000 */
[----:B------:R-:W0:Y:S02]  /*0c10*/  USETMAXREG.TRY_ALLOC.CTAPOOL UP0, 0xe8 ;  /* 0x000000e8000079c8 */ /* 0x000e240008000600 */
[----:B0-----:R-:W-:-:S13]  /*0c20*/  PLOP3.LUT P0, PT, PT, PT, UP0, 0x80, 0x0 ;  /* 0x000000000000781c */ /* 0x001fda0003f0f008 */
[----:B------:R-:W-:Y:S05]  /*0c30*/  @!P0 BRA `(.L_x_4) ;  /* 0xfffffffc00f08947 */ /* 0x000fea000383ffff */
[----:B------:R-:W-:Y:S01]  /*0c40*/  ULDC.64 UR4, c[0x0][0x598] ;  /* 0x0001660000047ab9 */ /* 0x000fe20000000a00 */
[----:B------:R-:W-:Y:S01]  /*0c50*/  ULDC.64 UR36, c[0x0][0x208] ;  /* 0x0000820000247ab9 */ /* 0x000fe20000000a00 */
[----:B------:R-:W-:-:S04]  /*0c60*/  ISETP.NE.U32.AND P0, PT, RZ, UR4, PT ;  /* 0x00000004ff007c0c */ /* 0x000fc8000bf05070 */
[----:B------:R-:W-:-:S13]  /*0c70*/  ISETP.NE.AND.EX P0, PT, RZ, UR5, PT, P0 ;  /* 0x00000005ff007c0c */ /* 0x000fda000bf05300 */
[----:B------:R-:W-:Y:S05]  /*0c80*/  @!P0 BRA `(.L_x_7) ;  /* 0x00000000001c8947 */ /* 0x000fea0003800000 */
[----:B------:R-:W0:Y:S02]  /*0c90*/  LDC.64 R4, c[0x0][0x598] ;  /* 0x00016600ff047b82 */ /* 0x000e240000000a00 */
[----:B0-----:R-:W2:Y:S02]  /*0ca0*/  LDG.E.64 R4, desc[UR36][R4.64] ;  /* 0x0000002404047981 */ /* 0x001ea4000c1e1b00 */
[----:B--2---:R-:W-:-:S04]  /*0cb0*/  ISETP.NE.U32.AND P0, PT, R4, RZ, PT ;  /* 0x000000ff0400720c */ /* 0x004fc80003f05070 */
[----:B------:R-:W-:-:S13]  /*0cc0*/  ISETP.NE.AND.EX P0, PT, R5, RZ, PT, P0 ;  /* 0x000000ff0500720c */ /* 0x000fda0003f05300 */
[----:B------:R-:W-:Y:S05]  /*0cd0*/  @!P0 BRA `(.L_x_7) ;  /* 0x0000000000088947 */ /* 0x000fea0003800000 */
[----:B------:R0:W5:Y:S01]  /*0ce0*/  LD.E R154, desc[UR36][R4.64] ;  /* 0x00000024049a7980 */ /* 0x000162000c101900 */
[----:B------:R-:W-:Y:S05]  /*0cf0*/  BRA `(.L_x_8) ;  /* 0x0000000000247947 */ /* 0x000fea0003800000 */
.L_x_7:
[----:B------:R-:W-:Y:S02]  /*0d00*/  ULDC.64 UR4, c[0x0][0x588] ;  /* 0x0001620000047ab9 */ /* 0x000fe40000000a00 */
[----:B------:R-:W-:-:S04]  /*0d10*/  ISETP.NE.U32.AND P0, PT, RZ, UR4, PT ;  /* 0x00000004ff007c0c */ /* 0x000fc8000bf05070 */
[----:B------:R-:W-:-:S13]  /*0d20*/  ISETP.NE.AND.EX P0, PT, RZ, UR5, PT, P0 ;  /* 0x00000005ff007c0c */ /* 0x000fda000bf05300 */
[----:B------:R-:W-:Y:S05]  /*0d30*/  @!P0 BRA `(.L_x_9) ;  /* 0x00000000000c8947 */ /* 0x000fea0003800000 */
[----:B------:R-:W0:Y:S02]  /*0d40*/  LDC.64 R154, c[0x0][0x588] ;  /* 0x00016200ff9a7b82 */ /* 0x000e240000000a00 */
[----:B0-----:R1:W5:Y:S01]  /*0d50*/  LDG.E R154, desc[UR36][R154.64] ;  /* 0x000000249a9a7981 */ /* 0x001362000c1e1900 */
[----:B------:R-:W-:Y:S05]  /*0d60*/  BRA `(.L_x_8) ;  /* 0x0000000000087947 */ /* 0x000fea0003800000 */
.L_x_9:
[----:B------:R-:W-:Y:S02]  /*0d70*/  ULDC UR4, c[0x0][0x580] ;  /* 0x0001600000047ab9 */ /* 0x000fe40000000800 */
[----:B------:R-:W-:-:S07]  /*0d80*/  IMAD.U32 R154, RZ, RZ, UR4 ;  /* 0x00000004ff9a7e24 */ /* 0x000fce000f8e00ff */
.L_x_8:
[----:B------:R-:W-:Y:S02]  /*0d90*/  ULDC.64 UR4, c[0x0][0x5a0] ;  /* 0x0001680000047ab9 */ /* 0x000fe40000000a00 */
[----:B------:R-:W-:-:S04]  /*0da0*/  ISETP.NE.U32.AND P0, PT, RZ, UR4, PT ;  /* 0x00000004ff007c0c */ /* 0x000fc8000bf05070 */
[----:B------:R-:W-:-:S13]  /*0db0*/  ISETP.NE.AND.EX P0, PT, RZ, UR5, PT, P0 ;  /* 0x00000005ff007c0c */ /* 0x000fda000bf05300 */
[----:B------:R-:W-:Y:S05]  /*0dc0*/  @!P0 BRA `(.L_x_10) ;  /* 0x00000000001c8947 */ /* 0x000fea0003800000 */
[----:B0-----:R-:W0:Y:S02]  /*0dd0*/  LDC.64 R4, c[0x0][0x5a0] ;  /* 0x00016800ff047b82 */ /* 0x001e240000000a00 */
[----:B0-----:R-:W2:Y:S02]  /*0de0*/  LDG.E.64 R4, desc[UR36][R4.64] ;  /* 0x0000002404047981 */ /* 0x001ea4000c1e1b00 */
[----:B--2---:R-:W-:-:S04]  /*0df0*/  ISETP.NE.U32.AND P0, PT, R4, RZ, PT ;  /* 0x000000ff0400720c */ /* 0x004fc80003f05070 */
[----:B------:R-:W-:-:S13]  /*0e00*/  ISETP.NE.AND.EX P0, PT, R5, RZ, PT, P0 ;  /* 0x000000ff0500720c */ /* 0x000fda0003f05300 */
[----:B------:R-:W-:Y:S05]  /*0e10*/  @!P0 BRA `(.L_x_10) ;  /* 0x0000000000088947 */ /* 0x000fea0003800000 */
[----:B-1----:R0:W5:Y:S01]  /*0e20*/  LD.E R155, desc[UR36][R4.64] ;  /* 0x00000024049b7980 */ /* 0x002162000c101900 */
[----:B------:R-:W-:Y:S05]  /*0e30*/  BRA `(.L_x_11) ;  /* 0x0000000000247947 */ /* 0x000fea0003800000 */
.L_x_10:
[----:B------:R-:W-:Y:S02]  /*0e40*/  ULDC.64 UR4, c[0x0][0x590] ;  /* 0x0001640000047ab9 */ /* 0x000fe40000000a00 */
[----:B------:R-:W-:-:S04]  /*0e50*/  ISETP.NE.U32.AND P0, PT, RZ, UR4, PT ;  /* 0x00000004ff007c0c */ /* 0x000fc8000bf05070 */
[----:B------:R-:W-:-:S13]  /*0e60*/  ISETP.NE.AND.EX P0, PT, RZ, UR5, PT, P0 ;  /* 0x00000005ff007c0c */ /* 0x000fda000bf05300 */
[----:B------:R-:W-:Y:S05]  /*0e70*/  @!P0 BRA `(.L_x_12) ;  /* 0x00000000000c8947 */ /* 0x000fea0003800000 */
[----:B0-----:R-:W1:Y:S02]  /*0e80*/  LDC.64 R4, c[0x0][0x590] ;  /* 0x00016400ff047b82 */ /* 0x001e640000000a00 */
[----:B-1----:R1:W5:Y:S01]  /*0e90*/  LDG.E R155, desc[UR36][R4.64] ;  /* 0x00000024049b7981 */ /* 0x002362000c1e1900 */
[----:B------:R-:W-:Y:S05]  /*0ea0*/  BRA `(.L_x_11) ;  /* 0x0000000000087947 */ /* 0x000fea0003800000 */
.L_x_12:
[----:B------:R-:W-:Y:S02]  /*0eb0*/  ULDC UR4, c[0x0][0x584] ;  /* 0x0001610000047ab9 */ /* 0x000fe40000000800 */
[----:B-1----:R-:W-:-:S07]  /*0ec0*/  IMAD.U32 R155, RZ, RZ, UR4 ;  /* 0x00000004ff9b7e24 */ /* 0x002fce000f8e00ff */
.L_x_11:
[----:B------:R-:W-:-:S13]  /*0ed0*/  LOP3.LUT P0, RZ, R0, 0xff, RZ, 0xc0, !PT ;  /* 0x000000ff00ff7812 */ /* 0x000fda000780c0ff */
[----:B------:R-:W-:Y:S05]  /*0ee0*/  @!P0 EXIT ;  /* 0x000000000000894d */ /* 0x000fea0003800000 */
[----:B------:R-:W-:Y:S01]  /*0ef0*/  ULDC UR4, c[0x0][0x28c] ;  /* 0x0000a30000047ab9 */ /* 0x000fe20000000800 */
[----:B------:R-:W-:Y:S01]  /*0f00*/  LOP3.LUT R166, R19, 0x1, RZ, 0xfc, !PT ;  /* 0x0000000113a67812 */ /* 0x000fe200078efcff */
[----:B------:R-:W-:Y:S01]  /*0f10*/  UIADD3 UR4, UR4, 0x7f, URZ ;  /* 0x0000007f04047890 */ /* 0x000fe2000fffe03f */
[----:B------:R-:W-:Y:S01]  /*0f20*/  UMOV UR38, URZ ;  /* 0x0000003f00267c82 */ /* 0x000fe20008000000 */
[----:B------:R-:W-:Y:S02]  /*0f30*/  UMOV UR39, URZ ;  /* 0x0000003f00277c82 */ /* 0x000fe40008000000 */
[----:B------:R-:W-:-:S04]  /*0f40*/  USHF.R.S32.HI UR5, URZ, 0x1f, UR4 ;  /* 0x0000001f3f057899 */ /* 0x000fc80008011404 */
[----:B------:R-:W-:-:S04]  /*0f50*/  ULEA.HI UR5, UR5, UR4, URZ, 0x7 ;  /* 0x0000000405057291 */ /* 0x000fc8000f8f383f */
[----:B------:R-:W-:-:S12]  /*0f60*/  USHF.R.S32.HI UR40, URZ, 0x7, UR5 ;  /* 0x000000073f287899 */ /* 0x000fd80008011405 */
.L_x_284:
[----:B------:R-:W-:Y:S01]  /*0f70*/  LOP3.LUT R0, R18, 0x80, RZ, 0xc0, !PT ;  /* 0x0000008012007812 */ /* 0x000fe200078ec0ff */
[----:B--2---:R-:W2:Y:S01]  /*0f80*/  S2UR UR7, SR_CgaCtaId ;  /* 0x00000000000779c3 */ /* 0x004ea20000008800 */
[----:B------:R-:W-:Y:S02]  /*0f90*/  UMOV UR6, 0x400 ;  /* 0x0000040000067882 */ /* 0x000fe40000000000 */
[----:B------:R-:W-:-:S06]  /*0fa0*/  SHF.R.U32.HI R0, RZ, 0x7, R0 ;  /* 0x00000007ff007819 */ /* 0x000fcc0000011600 */
[----:B------:R-:W3:Y:S01]  /*0fb0*/  SHFL.IDX PT, R0, R0, RZ, 0x1f ;  /* 0x00001fff00007589 */ /* 0x000ee200000e0000 */
[----:B--2---:R-:W-:Y:S01]  /*0fc0*/  ULEA UR42, UR7, UR6, 0x18 ;  /* 0x00000006072a7291 */ /* 0x004fe2000f8ec03f */
[----:B---3--:R-:W-:-:S13]  /*0fd0*/  R2UR UR4, R0 ;  /* 0x00000000000472ca */ /* 0x008fda00000e0000 */
[----:B------:R-:W-:-:S04]  /*0fe0*/  ULEA.HI UR5, UR4, UR4, URZ, 0x1 ;  /* 0x0000000404057291 */ /* 0x000fc8000f8f083f */
[----:B------:R-:W-:-:S04]  /*0ff0*/  ULOP3.LUT UR5, UR5, 0x7fffe, URZ, 0xc0, !UPT ;  /* 0x0007fffe05057892 */ /* 0x000fc8000f8ec03f */
[----:B------:R-:W-:-:S03]  /*1000*/  UIADD3 UR5, UR4, -UR5, URZ ;  /* 0x8000000504057290 */ /* 0x000fc6000fffe03f */
[----:B------:R-:W-:Y:S01]  /*1010*/  ULDC UR4, c[0x0][0x28c] ;  /* 0x0000a30000047ab9 */ /* 0x000fe20000000800 */
[----:B------:R-:W-:Y:S01]  /*1020*/  ULEA UR5, UR5, UR42, 0xd ;  /* 0x0000002a05057291 */ /* 0x000fe2000f8e683f */
[----:B------:R-:W-:-:S03]  /*1030*/  ISETP.LT.AND P0, PT, RZ, UR4, PT ;  /* 0x00000004ff007c0c */ /* 0x000fc6000bf01270 */
[----:B------:R-:W-:-:S04]  /*1040*/  UIADD3 UR5, UR5, 0x180, URZ ;  /* 0x0000018005057890 */ /* 0x000fc8000fffe03f */
[----:B------:R-:W-:-:S04]  /*1050*/  USHF.R.U32.HI UR5, URZ, 0x4, UR5 ;  /* 0x000000043f057899 */ /* 0x000fc80008011605 */
[----:B------:R-:W-:Y:S02]  /*1060*/  ULOP3.LUT UR41, UR5, 0x3fff, URZ, 0xc0, !UPT ;  /* 0x00003fff05297892 */ /* 0x000fe4000f8ec03f */
[----:B01--45:R-:W-:Y:S10]  /*1070*/  @P0 BRA `(.L_x_13) ;  /* 0x0000000000400947 */ /* 0x033ff40003800000 */
[----:B------:R-:W-:Y:S01]  /*1080*/  MOV R0, 0x0 ;  /* 0x0000000000007802 */ /* 0x000fe20000000f00 */
[----:B------:R-:W-:Y:S01]  /*1090*/  ULDC.64 UR4, c[0x4][0x68] ;  /* 0x01001a0000047ab9 */ /* 0x000fe20000000a00 */
[----:B------:R-:W-:Y:S01]  /*10a0*/  ULDC.64 UR6, c[0x4][0x8] ;  /* 0x0100020000067ab9 */ /* 0x000fe20000000a00 */
[----:B01----:R-:W-:Y:S01]  /*10b0*/  IMAD.U32 R4, RZ, RZ, UR4 ;  /* 0x00000004ff047e24 */ /* 0x003fe2000f8e00ff */
[----:B------:R0:W1:Y:S01]  /*10c0*/  LDC.64 R14, c[0x4][R0] ;  /* 0x01000000000e7b82 */ /* 0x0000620000000a00 */
[----:B------:R-:W-:Y:S01]  /*10d0*/  IMAD.U32 R5, RZ, RZ, UR5 ;  /* 0x00000005ff057e24 */ /* 0x000fe2000f8e00ff */
[----:B------:R-:W-:Y:S01]  /*10e0*/  ULDC.64 UR4, c[0x4][0x70] ;  /* 0x01001c0000047ab9 */ /* 0x000fe20000000a00 */
[----:B------:R-:W-:Y:S02]  /*10f0*/  IMAD.U32 R10, RZ, RZ, UR6 ;  /* 0x00000006ff0a7e24 */ /* 0x000fe4000f8e00ff */
[----:B------:R-:W-:Y:S02]  /*1100*/  IMAD.U32 R6, RZ, RZ, UR4 ;  /* 0x00000004ff067e24 */ /* 0x000fe4000f8e00ff */
[----:B------:R-:W-:-:S02]  /*1110*/  IMAD.U32 R7, RZ, RZ, UR5 ;  /* 0x00000005ff077e24 */ /* 0x000fc4000f8e00ff */
[----:B------:R-:W-:Y:S02]  /*1120*/  IMAD.U32 R11, RZ, RZ, UR7 ;  /* 0x00000007ff0b7e24 */ /* 0x000fe4000f8e00ff */
[----:B------:R-:W-:Y:S02]  /*1130*/  IMAD.MOV.U32 R8, RZ, RZ, 0x1e1 ;  /* 0x000001e1ff087424 */ /* 0x000fe400078e00ff */
[----:B------:R-:W-:Y:S02]  /*1140*/  IMAD.MOV.U32 R12, RZ, RZ, 0x1 ;  /* 0x00000001ff0c7424 */ /* 0x000fe400078e00ff */
[----:B0-----:R-:W-:-:S07]  /*1150*/  IMAD.MOV.U32 R13, RZ, RZ, RZ ;  /* 0x000000ffff0d7224 */ /* 0x001fce00078e00ff */
[----:B------:R-:W-:-:S07]  /*1160*/  LEPC R20, `(.L_x_13) ;  /* 0x000000001014794e */ /* 0x000fce0000000000 */
[----:B-1---5:R-:W-:Y:S05]  /*1170*/  CALL.ABS.NOINC R14 ;  /* 0x000000000e007343 */ /* 0x022fea0003c00000 */
.L_x_13:
[----:B------:R-:W-:-:S13]  /*1180*/  ISETP.NE.AND P0, PT, R166, 0x3, PT ;  /* 0x00000003a600780c */ /* 0x000fda0003f05270 */
[----:B------:R-:W-:Y:S05]  /*1190*/  @!P0 BRA `(.L_x_14) ;  /* 0x0000000000048947 */ /* 0x000fea0003800000 */
[----:B------:R-:W-:Y:S01]  /*11a0*/  BPT.TRAP 0x1 ;  /* 0x000000040000795c */ /* 0x000fe20000300000 */
.L_x_14:
[----:B------:R-:W-:Y:S02]  /*11b0*/  IMAD.U32 R3, RZ, RZ, UR39 ;  /* 0x00000027ff037e24 */ /* 0x000fe4000f8e00ff */
[----:B------:R-:W-:-:S03]  /*11c0*/  IMAD.U32 R0, RZ, RZ, UR38 ;  /* 0x00000026ff007e24 */ /* 0x000fc6000f8e00ff */
[----:B------:R-:W-:Y:S02]  /*11d0*/  LEA R3, R3, UR42, 0x3 ;  /* 0x0000002a03037c11 */ /* 0x000fe4000f8e18ff */
[----:B------:R-:W-:-:S04]  /*11e0*/  SHF.L.U32 R0, R0, 0x1f, RZ ;  /* 0x0000001f00007819 */ /* 0x000fc800000006ff */
[----:B------:R2:W3:Y:S01]  /*11f0*/  SYNCS.PHASECHK.TRANS64.TRYWAIT P1, [R3+URZ], R0 ;  /* 0x00000000030075a7 */ /* 0x0004e2000802017f */
[----:B------:R-:W-:Y:S05]  /*1200*/  @!P0 BRA `(.L_x_15) ;  /* 0x0000000000048947 */ /* 0x000fea0003800000 */
[----:B------:R-:W-:Y:S01]  /*1210*/  BPT.TRAP 0x1 ;  /* 0x000000040000795c */ /* 0x000fe20000300000 */
.L_x_15:
[----:B---3--:R-:W-:Y:S05]  /*1220*/  @P1 BRA `(.L_x_16) ;  /* 0x0000000000081947 */ /* 0x008fea0003800000 */
[----:B------:R-:W3:Y:S02]  /*1230*/  SYNCS.PHASECHK.TRANS64.TRYWAIT P1, [R3+URZ], R0 ;  /* 0x00000000030075a7 */ /* 0x000ee4000802017f */
[----:B---3--:R-:W-:Y:S05]  /*1240*/  @!P1 BRA `(.L_x_17) ;  /* 0x000000c000509947 */ /* 0x008fea0003800000 */
.L_x_16:
[----:B------:R-:W-:-:S04]  /*1250*/  UISETP.LT.AND UP0, UPT, UR40, 0x1, UPT ;  /* 0x000000012800788c */ /* 0x000fc8000bf01270 */
[----:B------:R-:W-:-:S04]  /*1260*/  USEL UR4, UR40, 0x1, UP0 ;  /* 0x0000000128047887 */ /* 0x000fc80008000000 */
[----:B------:R-:W-:-:S06]  /*1270*/  UIADD3 UR4, UR40, -UR4, URZ ;  /* 0x8000000428047290 */ /* 0x000fcc000fffe03f */
[----:B--23--:R-:W-:Y:S01]  /*1280*/  IMAD.U32 R0, RZ, RZ, UR4 ;  /* 0x00000004ff007e24 */ /* 0x00cfe2000f8e00ff */
[----:B------:R-:W-:Y:S05]  /*1290*/  WARPSYNC.ALL ;  /* 0x0000000000007948 */ /* 0x000fea0003800000 */
[----:B------:R-:W-:Y:S01]  /*12a0*/  ISETP.GE.AND P1, PT, R0, 0x1, PT ;  /* 0x000000010000780c */ /* 0x000fe20003f26270 */
[----:B------:R-:W-:Y:S01]  /*12b0*/  UIADD3 UR4, UR42, 0xc0180, URZ ;  /* 0x000c01802a047890 */ /* 0x000fe2000fffe03f */
[----:B------:R-:W-:Y:S01]  /*12c0*/  WARPGROUP.ARRIVE ;  /* 0x00000000000079c5 */ /* 0x000fe20000000000 */
[----:B------:R-:W-:Y:S01]  /*12d0*/  UMOV UR9, 0x40000040 ;  /* 0x4000004000097882 */ /* 0x000fe20000000000 */
[----:B------:R-:W-:Y:S01]  /*12e0*/  UMOV UR11, 0x40000040 ;  /* 0x40000040000b7882 */ /* 0x000fe20000000000 */
[----:B------:R-:W-:Y:S01]  /*12f0*/  USHF.R.U32.HI UR4, URZ, 0x4, UR4 ;  /* 0x000000043f047899 */ /* 0x000fe20008011604 */
[----:B------:R-:W-:Y:S01]  /*1300*/  UMOV UR15, UR11 ;  /* 0x0000000b000f7c82 */ /* 0x000fe20008000000 */
[----:B------:R-:W-:-:S02]  /*1310*/  UMOV UR13, 0x40000040 ;  /* 0x40000040000d7882 */ /* 0x000fc40000000000 */
[----:B------:R-:W-:Y:S02]  /*1320*/  ULOP3.LUT UR5, UR4, 0x3fff, URZ, 0xc0, !UPT ;  /* 0x00003fff04057892 */ /* 0x000fe4000f8ec03f */
[----:B------:R-:W-:Y:S02]  /*1330*/  ULOP3.LUT UR4, UR41, 0x10000, URZ, 0xfc, !UPT ;  /* 0x0001000029047892 */ /* 0x000fe4000f8efc3f */
[----:B------:R-:W-:Y:S02]  /*1340*/  ULOP3.LUT UR5, UR5, 0x10000, URZ, 0xfc, !UPT ;  /* 0x0001000005057892 */ /* 0x000fe4000f8efc3f */
[----:B------:R-:W-:Y:S02]  /*1350*/  ULEA UR8, UR39, UR4, 0xd ;  /* 0x0000000427087291 */ /* 0x000fe4000f8e683f */
[----:B------:R-:W-:Y:S02]  /*1360*/  ULEA UR6, UR39, UR5, 0xc ;  /* 0x0000000527067291 */ /* 0x000fe4000f8e603f */
[----:B------:R-:W-:-:S05]  /*1370*/  UIADD3 UR12, UR8, 0x400, URZ ;  /* 0x00000400080c7890 */ /* 0x000fca000fffe03f */
[----:B------:R-:W-:Y:S02]  /*1380*/  UMOV UR10, UR6 ;  /* 0x00000006000a7c82 */ /* 0x000fe40008000000 */
[----:B------:R-:W-:Y:S01]  /*1390*/  HGMMA.64x128x8.F32.TF32 R88, gdesc[UR8], RZ, !UPT, gsb0 ;  /* 0x05e00000085879f0 */ /* 0x000fe2000c0028ff */
[----:B------:R-:W-:Y:S02]  /*13a0*/  UMOV UR14, UR10 ;  /* 0x0000000a000e7c82 */ /* 0x000fe40008000000 */
[----:B------:R-:W-:Y:S02]  /*13b0*/  WARPGROUP.DEPBAR.LE gsb0, 0x0 ;  /* 0x00008000000079c5 */ /* 0x000fe40000010000 */
[----:B------:R-:W-:-:S07]  /*13c0*/  WARPGROUP.ARRIVE ;  /* 0x00000000000079c5 */ /* 0x000fce0000000000 */
[----:B------:R-:W-:Y:S01]  /*13d0*/  HGMMA.64x128x8.F32.TF32 R24, gdesc[UR12], RZ, !UPT, gsb0 ;  /* 0x05e000000c1879f0 */ /* 0x000fe2000c0028ff */
[----:B------:R-:W-:Y:S02]  /*13e0*/  UIADD3 UR12, UR8, 0x2, URZ ;  /* 0x00000002080c7890 */ /* 0x000fe4000fffe03f */
[----:B------:R-:W-:Y:S01]  /*13f0*/  UIADD3 UR14, UR6, 0x2, URZ ;  /* 0x00000002060e7890 */ /* 0x000fe2000fffe03f */
[----:B------:R-:W-:Y:S01]  /*1400*/  UMOV UR13, 0x40000040 ;  /* 0x40000040000d7882 */ /* 0x000fe20000000000 */
[----:B------:R-:W-:Y:S01]  /*1410*/  UMOV UR15, 0x40000040 ;  /* 0x40000040000f7882 */ /* 0x000fe20000000000 */
[----:B------:R-:W-:Y:S02]  /*1420*/  WARPGROUP.DEPBAR.LE gsb0, 0x0 ;  /* 0x00008000000079c5 */ /* 0x000fe40000010000 */
[----:B------:R-:W-:-:S06]  /*1430*/  WARPGROUP.ARRIVE ;  /* 0x00000000000079c5 */ /* 0x000fcc0000000000 */
[----:B------:R-:W-:Y:S01]  /*1440*/  HGMMA.64x128x8.F32.TF32 R88, gdesc[UR12], R88, gsb0 ;  /* 0x05e000000c5879f0 */ /* 0x000fe20008002858 */
[----:B------:R-:W-:Y:S01]  /*1450*/  UIADD3 UR12, UR8, 0x402, URZ ;  /* 0x00000402080c7890 */ /* 0x000fe2000fffe03f */
[----:B------:R-:W-:Y:S01]  /*1460*/  UMOV UR13, 0x40000040 ;  /* 0x40000040000d7882 */ /* 0x000fe20000000000 */
[----:B------:R-:W-:Y:S02]  /*1470*/  WARPGROUP.DEPBAR.LE gsb0, 0x0 ;  /* 0x00008000000079c5 */ /* 0x000fe40000010000 */
[----:B------:R-:W-:-:S07]  /*1480*/  WARPGROUP.ARRIVE ;  /* 0x00000000000079c5 */ /* 0x000fce0000000000 */
[----:B------:R-:W-:Y:S01]  /*1490*/  HGMMA.64x128x8.F32.TF32 R24, gdesc[UR12], R24, gsb0 ;  /* 0x05e000000c1879f0 */ /* 0x000fe20008002818 */
        /* <DEDUP_REMOVED lines=167> */
[----:B------:R-:W-:Y:S03]  /*1f10*/  HGMMA.64x128x8.F32.TF32 R24, gdesc[UR12], R24, gsb0 ;  /* 0x05e000000c1879f0 */ /* 0x000fe60008002818 */
[----:B------:R-:W-:Y:S02]  /*1f20*/  WARPGROUP.DEPBAR.LE gsb0, 0x0 ;  /* 0x00008000000079c5 */ /* 0x000fe40000010000 */
[----:B------:R-:W-:Y:S05]  /*1f30*/  @!P1 BRA `(.L_x_18) ;  /* 0x0000000c00a89947 */ /* 0x000fea0003800000 */
[----:B------:R-:W-:-:S04]  /*1f40*/  UIADD3 UR6, UR39, 0x1, URZ ;  /* 0x0000000127067890 */ /* 0x000fc8000fffe03f */
[----:B------:R-:W-:-:S04]  /*1f50*/  UISETP.NE.AND UP0, UPT, UR6, 0x6, UPT ;  /* 0x000000060600788c */ /* 0x000fc8000bf05270 */
[----:B------:R-:W-:Y:S02]  /*1f60*/  USEL UR7, URZ, 0x1, UP0 ;  /* 0x000000013f077887 */ /* 0x000fe40008000000 */
[----:B------:R-:W-:Y:S02]  /*1f70*/  USEL UR6, UR6, URZ, UP0 ;  /* 0x0000003f06067287 */ /* 0x000fe40008000000 */
[----:B------:R-:W-:-:S06]  /*1f80*/  ULOP3.LUT UR7, UR38, UR7, URZ, 0x3c, !UPT ;  /* 0x0000000726077292 */ /* 0x000fcc000f8e3c3f */
[----:B01----:R-:W-:Y:S01]  /*1f90*/  IMAD.U32 R5, RZ, RZ, UR7 ;  /* 0x00000007ff057e24 */ /* 0x003fe2000f8e00ff */
[----:B------:R-:W-:-:S06]  /*1fa0*/  UMOV UR7, UR39 ;  /* 0x0000002700077c82 */ /* 0x000fcc0008000000 */
.L_x_25:
[----:B01----:R-:W-:Y:S05]  /*1fb0*/  @!P0 BRA `(.L_x_19) ;  /* 0x0000000000048947 */ /* 0x003fea0003800000 */
[----:B------:R-:W-:Y:S01]  /*1fc0*/  BPT.TRAP 0x1 ;  /* 0x000000040000795c */ /* 0x000fe20000300000 */
.L_x_19:
[----:B------:R-:W0:Y:S01]  /*1fd0*/  S2UR UR9, SR_CgaCtaId ;  /* 0x00000000000979c3 */ /* 0x000e220000008800 */
[----:B------:R-:W-:Y:S01]  /*1fe0*/  UMOV UR8, 0x400 ;  /* 0x0000040000087882 */ /* 0x000fe20000000000 */
[----:B------:R-:W-:Y:S01]  /*1ff0*/  SHF.L.U32 R3, R5, 0x1f, RZ ;  /* 0x0000001f05037819 */ /* 0x000fe200000006ff */
[----:B0-----:R-:W-:-:S04]  /*2000*/  ULEA UR8, UR9, UR8, 0x18 ;  /* 0x0000000809087291 */ /* 0x001fc8000f8ec03f */
[----:B------:R-:W-:-:S09]  /*2010*/  ULEA UR9, UR6, UR8, 0x3 ;  /* 0x0000000806097291 */ /* 0x000fd2000f8e183f */
[----:B------:R0:W1:Y:S01]  /*2020*/  SYNCS.PHASECHK.TRANS64.TRYWAIT P1, [UR9], R3 ;  /* 0x00000003ff0075a7 */ /* 0x0000620008020149 */
[----:B------:R-:W-:Y:S05]  /*2030*/  @!P0 BRA `(.L_x_20) ;  /* 0x0000000000048947 */ /* 0x000fea0003800000 */
[----:B------:R-:W-:Y:S01]  /*2040*/  BPT.TRAP 0x1 ;  /* 0x000000040000795c */ /* 0x000fe20000300000 */
.L_x_20:
[----:B-1----:R-:W-:Y:S05]  /*2050*/  @P1 BRA `(.L_x_21) ;  /* 0x0000000000081947 */ /* 0x002fea0003800000 */
[----:B------:R-:W1:Y:S02]  /*2060*/  SYNCS.PHASECHK.TRANS64.TRYWAIT P1, [UR9], R3 ;  /* 0x00000003ff0075a7 */ /* 0x000e640008020149 */
[----:B-1----:R-:W-:Y:S05]  /*2070*/  @!P1 BRA `(.L_x_22) ;  /* 0x000000b000d89947 */ /* 0x002fea0003800000 */
.L_x_21:
[----:B------:R-:W-:Y:S01]  /*2080*/  ULEA UR12, UR6, UR5, 0xc ;  /* 0x00000005060c7291 */ /* 0x000fe2000f8e603f */
[----:B------:R-:W-:Y:S01]  /*2090*/  WARPGROUP.ARRIVE ;  /* 0x00000000000079c5 */ /* 0x000fe20000000000 */
[----:B------:R-:W-:Y:S01]  /*20a0*/  ULEA UR10, UR6, UR4, 0xd ;  /* 0x00000004060a7291 */ /* 0x000fe2000f8e683f */
[----:B------:R-:W-:Y:S01]  /*20b0*/  UMOV UR19, 0x40000040 ;  /* 0x4000004000137882 */ /* 0x000fe20000000000 */
[----:B------:R-:W-:Y:S01]  /*20c0*/  UMOV UR17, 0x40000040 ;  /* 0x4000004000117882 */ /* 0x000fe20000000000 */
[----:B------:R-:W-:Y:S02]  /*20d0*/  UIADD3 UR14, UR12, 0xc06, URZ ;  /* 0x00000c060c0e7890 */ /* 0x000fe4000fffe03f */
[----:B------:R-:W-:Y:S02]  /*20e0*/  UMOV UR18, UR12 ;  /* 0x0000000c00127c82 */ /* 0x000fe40008000000 */
[----:B------:R-:W-:Y:S01]  /*20f0*/  UMOV UR16, UR10 ;  /* 0x0000000a00107c82 */ /* 0x000fe20008000000 */
[----:B------:R-:W-:Y:S01]  /*2100*/  UMOV UR15, 0x40000040 ;  /* 0x40000040000f7882 */ /* 0x000fe20000000000 */
[----:B------:R-:W-:Y:S01]  /*2110*/  HGMMA.64x128x8.F32.TF32 R88, gdesc[UR16], R88, gsb0 ;  /* 0x05e00000105879f0 */ /* 0x000fe20008002858 */
[----:B------:R-:W-:Y:S01]  /*2120*/  UIADD3 UR16, UR10, 0x400, URZ ;  /* 0x000004000a107890 */ /* 0x000fe2000fffe03f */
[----:B------:R-:W-:Y:S01]  /*2130*/  UMOV UR17, 0x40000040 ;  /* 0x4000004000117882 */ /* 0x000fe20000000000 */
[----:B------:R-:W-:Y:S01]  /*2140*/  UMOV UR13, 0x40000040 ;  /* 0x40000040000d7882 */ /* 0x000fe20000000000 */
[----:B------:R-:W-:-:S02]  /*2150*/  WARPGROUP.DEPBAR.LE gsb0, 0x0 ;  /* 0x00008000000079c5 */ /* 0x000fc40000010000 */
[----:B------:R-:W-:-:S06]  /*2160*/  WARPGROUP.ARRIVE ;  /* 0x00000000000079c5 */ /* 0x000fcc0000000000 */
        /* <DEDUP_REMOVED lines=161> */
[----:B------:R-:W-:Y:S01]  /*2b80*/  UIADD3 UR12, UR10, 0x1806, URZ ;  /* 0x000018060a0c7890 */ /* 0x000fe2000fffe03f */
        /* <DEDUP_REMOVED lines=9> */
[----:B------:R-:W-:-:S07]  /*2c20*/  WARPGROUP.ARRIVE ;  /* 0x00000000000079c5 */ /* 0x000fce0000000000 */
        /* <DEDUP_REMOVED lines=8> */
[----:B------:R-:W-:Y:S01]  /*2cb0*/  BPT.TRAP 0x1 ;  /* 0x000000040000795c */ /* 0x000fe20000300000 */
.L_x_23:
[----:B------:R-:W-:Y:S01]  /*2cc0*/  ULEA UR8, UR7, UR8, 0x3 ;  /* 0x0000000807087291 */ /* 0x000fe2000f8e183f */
[----:B------:R-:W-:-:S03]  /*2cd0*/  ISETP.GT.U32.AND P1, PT, R19, 0x1, PT ;  /* 0x000000011300780c */ /* 0x000fc60003f24070 */
[----:B------:R-:W-:-:S04]  /*2ce0*/  UIADD3 UR8, UR8, 0x30, URZ ;  /* 0x0000003008087890 */ /* 0x000fc8000fffe03f */
[----:B------:R-:W-:-:S09]  /*2cf0*/  UPRMT UR8, URZ, 0x654, UR8 ;  /* 0x000006543f087896 */ /* 0x000fd20008000008 */
[----:B------:R-:W-:Y:S01]  /*2d00*/  SYNCS.ARRIVE.TRANS64.RED.A1T0 RZ, [UR8], RZ ;  /* 0x000000ffffff79a7 */ /* 0x000fe20008100408 */
[----:B------:R-:W-:Y:S05]  /*2d10*/  @P1 BRA `(.L_x_24) ;  /* 0x0000000000041947 */ /* 0x000fea0003800000 */
[----:B------:R-:W-:Y:S01]  /*2d20*/  BPT.TRAP 0x1 ;  /* 0x000000040000795c */ /* 0x000fe20000300000 */
.L_x_24:
[----:B------:R-:W-:Y:S01]  /*2d30*/  UIADD3 UR6, UR6, 0x1, URZ ;  /* 0x0000000106067890 */ /* 0x000fe2000fffe03f */
[C---:B------:R-:W-:Y:S01]  /*2d40*/  ISETP.GT.AND P1, PT, R0.reuse, 0x1, PT ;  /* 0x000000010000780c */ /* 0x040fe20003f24270 */
[----:B------:R-:W-:Y:S01]  /*2d50*/  UIADD3 UR7, UR7, 0x1, URZ ;  /* 0x0000000107077890 */ /* 0x000fe2000fffe03f */
[----:B------:R-:W-:Y:S01]  /*2d60*/  VIADD R0, R0, 0xffffffff ;  /* 0xffffffff00007836 */ /* 0x000fe20000000000 */
[----:B------:R-:W-:Y:S02]  /*2d70*/  UISETP.NE.AND UP0, UPT, UR6, 0x6, UPT ;  /* 0x000000060600788c */ /* 0x000fe4000bf05270 */
[----:B------:R-:W-:Y:S02]  /*2d80*/  UISETP.NE.AND UP1, UPT, UR7, 0x6, UPT ;  /* 0x000000060700788c */ /* 0x000fe4000bf25270 */
[----:B------:R-:W-:Y:S02]  /*2d90*/  USEL UR8, URZ, 0x1, UP0 ;  /* 0x000000013f087887 */ /* 0x000fe40008000000 */
[----:B------:R-:W-:-:S02]  /*2da0*/  USEL UR6, UR6, URZ, UP0 ;  /* 0x0000003f06067287 */ /* 0x000fc40008000000 */
[----:B------:R-:W-:Y:S02]  /*2db0*/  USEL UR7, UR7, URZ, UP1 ;  /* 0x0000003f07077287 */ /* 0x000fe40008800000 */
[----:B------:R-:W-:Y:S01]  /*2dc0*/  LOP3.LUT R5, R5, UR8, RZ, 0x3c, !PT ;  /* 0x0000000805057c12 */ /* 0x000fe2000f8e3cff */
[----:B------:R-:W-:Y:S09]  /*2dd0*/  @P1 BRA `(.L_x_25) ;  /* 0xfffffff000741947 */ /* 0x000ff2000383ffff */
.L_x_18:
[----:B------:R-:W2:Y:S02]  /*2de0*/  LDC R0, c[0x0][0x28c] ;  /* 0x0000a300ff007b82 */ /* 0x000ea40000000800 */
[----:B--2---:R-:W-:-:S13]  /*2df0*/  ISETP.GE.AND P1, PT, R0, 0x1, PT ;  /* 0x000000010000780c */ /* 0x004fda0003f26270 */
[----:B------:R-:W-:Y:S05]  /*2e00*/  @!P1 BRA `(.L_x_26) ;  /* 0x0000000000489947 */ /* 0x000fea0003800000 */
[----:B------:R-:W-:Y:S05]  /*2e10*/  @!P0 BRA `(.L_x_27) ;  /* 0x0000000000048947 */ /* 0x000fea0003800000 */
[----:B------:R-:W-:Y:S01]  /*2e20*/  BPT.TRAP 0x1 ;  /* 0x000000040000795c */ /* 0x000fe20000300000 */
.L_x_27:
[----:B------:R-:W2:Y:S01]  /*2e30*/  S2UR UR7, SR_CgaCtaId ;  /* 0x00000000000779c3 */ /* 0x000ea20000008800 */
[----:B------:R-:W-:Y:S01]  /*2e40*/  UISETP.LT.AND UP0, UPT, UR40, 0x1, UPT ;  /* 0x000000012800788c */ /* 0x000fe2000bf01270 */
[----:B------:R-:W-:-:S03]  /*2e50*/  ISETP.GT.U32.AND P0, PT, R19, 0x1, PT ;  /* 0x000000011300780c */ /* 0x000fc60003f04070 */
[----:B------:R-:W-:-:S04]  /*2e60*/  USEL UR6, UR40, 0x1, UP0 ;  /* 0x0000000128067887 */ /* 0x000fc80008000000 */
[----:B------:R-:W-:-:S04]  /*2e70*/  UIADD3 UR6, UR39, UR40, -UR6 ;  /* 0x0000002827067290 */ /* 0x000fc8000fffe806 */
[----:B------:R-:W-:-:S04]  /*2e80*/  UIMAD.WIDE.U32 UR4, UR6, -0x55555555, URZ ;  /* 0xaaaaaaab060478a5 */ /* 0x000fc8000f8e003f */
[----:B------:R-:W-:-:S03]  /*2e90*/  USHF.R.U32.HI UR4, URZ, 0x2, UR5 ;  /* 0x000000023f047899 */ /* 0x000fc60008011605 */
[----:B------:R-:W-:Y:S01]  /*2ea0*/  UMOV UR5, 0x400 ;  /* 0x0000040000057882 */ /* 0x000fe20000000000 */
[----:B------:R-:W-:Y:S02]  /*2eb0*/  UIMAD UR6, UR4, -0x6, UR6 ;  /* 0xfffffffa040678a4 */ /* 0x000fe4000f8e0206 */
[----:B--2---:R-:W-:-:S04]  /*2ec0*/  ULEA UR5, UR7, UR5, 0x18 ;  /* 0x0000000507057291 */ /* 0x004fc8000f8ec03f */
[----:B------:R-:W-:-:S04]  /*2ed0*/  ULEA UR6, UR6, UR5, 0x3 ;  /* 0x0000000506067291 */ /* 0x000fc8000f8e183f */
[----:B------:R-:W-:-:S04]  /*2ee0*/  UIADD3 UR6, UR6, 0x30, URZ ;  /* 0x0000003006067890 */ /* 0x000fc8000fffe03f */
[----:B------:R-:W-:-:S09]  /*2ef0*/  UPRMT UR6, URZ, 0x654, UR6 ;  /* 0x000006543f067896 */ /* 0x000fd20008000006 */
[----:B------:R-:W-:Y:S01]  /*2f00*/  SYNCS.ARRIVE.TRANS64.RED.A1T0 RZ, [UR6], RZ ;  /* 0x000000ffffff79a7 */ /* 0x000fe20008100406 */
[----:B------:R-:W-:Y:S05]  /*2f10*/  @P0 BRA `(.L_x_26) ;  /* 0x0000000000040947 */ /* 0x000fea0003800000 */
[----:B------:R-:W-:Y:S01]  /*2f20*/  BPT.TRAP 0x1 ;  /* 0x000000040000795c */ /* 0x000fe20000300000 */
.L_x_26:
[----:B------:R-:W2:Y:S01]  /*2f30*/  LDC R6, c[0x0][0x288] ;  /* 0x0000a200ff067b82 */ /* 0x000ea20000000800 */
[----:B01----:R-:W-:Y:S01]  /*2f40*/  LOP3.LUT R4, R18, 0x60, RZ, 0xc0, !PT ;  /* 0x0000006012047812 */ /* 0x003fe200078ec0ff */
[----:B------:R-:W-:Y:S01]  /*2f50*/  IMAD.SHL.U32 R13, R153, 0x80, RZ ;  /* 0x00000080990d7824 */ /* 0x000fe200078e00ff */
[----:B------:R-:W-:Y:S01]  /*2f60*/  UIADD3 UR39, UR40, UR39, URZ ;  /* 0x0000002728277290 */ /* 0x000fe2000fffe03f */
[----:B------:R-:W-:Y:S01]  /*2f70*/  SHF.R.U32.HI R3, RZ, 0x2, R18 ;  /* 0x00000002ff037819 */ /* 0x000fe20000011612 */
[----:B------:R-:W-:Y:S01]  /*2f80*/  IMAD.SHL.U32 R15, R152, 0x100, RZ ;  /* 0x00000100980f7824 */ /* 0x000fe200078e00ff */
[----:B------:R-:W-:Y:S01]  /*2f90*/  SHF.R.U32.HI R10, RZ, 0x1, R4 ;  /* 0x00000001ff0a7819 */ /* 0x000fe20000011604 */
[----:B------:R-:W-:Y:S01]  /*2fa0*/  UISETP.GT.U32.AND UP0, UPT, UR39, 0x5, UPT ;  /* 0x000000052700788c */ /* 0x000fe2000bf04070 */
[----:B------:R-:W-:Y:S01]  /*2fb0*/  LOP3.LUT R4, R18, 0x3, RZ, 0xc0, !PT ;  /* 0x0000000312047812 */ /* 0x000fe200078ec0ff */
[----:B------:R-:W-:Y:S01]  /*2fc0*/  ULDC UR7, c[0x0][0x284] ;  /* 0x0000a10000077ab9 */ /* 0x000fe20000000800 */
[----:B------:R-:W-:Y:S01]  /*2fd0*/  LOP3.LUT R0, R22, 0x1, RZ, 0xc0, !PT ;  /* 0x0000000116007812 */ /* 0x000fe200078ec0ff */
[----:B------:R-:W-:Y:S01]  /*2fe0*/  UISETP.LT.U32.AND UP0, UPT, UR40, 0x6, UP0 ;  /* 0x000000062800788c */ /* 0x000fe20008701070 */
[----:B------:R-:W-:Y:S01]  /*2ff0*/  LOP3.LUT R3, R3, 0x7, RZ, 0xc0, !PT ;  /* 0x0000000703037812 */ /* 0x000fe200078ec0ff */
[----:B------:R-:W-:Y:S01]  /*3000*/  UISETP.GE.U32.AND UP1, UPT, UR40, 0x6, UPT ;  /* 0x000000062800788c */ /* 0x000fe2000bf26070 */
[----:B------:R-:W-:Y:S01]  /*3010*/  SHF.R.S32.HI R21, RZ, 0x1f, R23 ;  /* 0x0000001fff157819 */ /* 0x000fe20000011417 */
[----:B------:R-:W-:Y:S01]  /*3020*/  IMAD.SHL.U32 R8, R0, 0x40, RZ ;  /* 0x0000004000087824 */ /* 0x000fe200078e00ff */
[----:B------:R-:W-:Y:S01]  /*3030*/  IADD3 R5, RZ, -R10, -R3 ;  /* 0x8000000aff057210 */ /* 0x000fe20007ffe803 */
[----:B------:R-:W-:Y:S01]  /*3040*/  ULDC.64 UR8, c[0x0][0x5d0] ;  /* 0x0001740000087ab9 */ /* 0x000fe20000000a00 */
[----:B------:R-:W-:-:S02]  /*3050*/  UIMAD.WIDE.U32 UR4, UR39, -0x55555555, URZ ;  /* 0xaaaaaaab270478a5 */ /* 0x000fc4000f8e003f */
[----:B------:R-:W-:Y:S01]  /*3060*/  USEL UR6, URZ, 0x1, !UP0 ;  /* 0x000000013f067887 */ /* 0x000fe2000c000000 */
[----:B------:R-:W-:Y:S01]  /*3070*/  LOP3.LUT R3, R8, 0x40, R3, 0xe2, !PT ;  /* 0x0000004008037812 */ /* 0x000fe200078ee203 */
[----:B------:R-:W-:Y:S01]  /*3080*/  IMAD.WIDE R8, R152, 0x100, RZ ;  /* 0x0000010098087825 */ /* 0x000fe200078e02ff */
[----:B------:R-:W-:Y:S01]  /*3090*/  USHF.R.U32.HI UR4, URZ, 0x2, UR5 ;  /* 0x000000023f047899 */ /* 0x000fe20008011605 */
[----:B--2---:R-:W-:Y:S01]  /*30a0*/  ISETP.GE.AND P0, PT, R13, R6, PT ;  /* 0x000000060d00720c */ /* 0x004fe20003f06270 */
[----:B------:R-:W-:Y:S01]  /*30b0*/  ULOP3.LUT UR38, UR38, UR6, URZ, 0x3c, !UPT ;  /* 0x0000000626267292 */ /* 0x000fe2000f8e3c3f */
[----:B------:R-:W-:Y:S01]  /*30c0*/  IMAD R12, R4, -0x2, R6 ;  /* 0xfffffffe040c7824 */ /* 0x000fe200078e0206 */
[----:B------:R-:W-:Y:S01]  /*30d0*/  LOP3.LUT R153, R8, R3, R10, 0xfe, !PT ;  /* 0x0000000308997212 */ /* 0x000fe200078efe0a */
[----:B------:R-:W-:Y:S01]  /*30e0*/  IMAD.SHL.U32 R6, R18, 0x2, RZ ;  /* 0x0000000212067824 */ /* 0x000fe200078e00ff */
[----:B------:R-:W-:Y:S01]  /*30f0*/  ISETP.GE.OR P0, PT, R15, UR7, P0 ;  /* 0x000000070f007c0c */ /* 0x000fe20008706670 */
[----:B------:R-:W-:Y:S01]  /*3100*/  IMAD R4, R21, UR8, RZ ;  /* 0x0000000815047c24 */ /* 0x000fe2000f8e02ff */
[----:B------:R-:W-:Y:S01]  /*3110*/  UIMAD UR39, UR4, -0x6, UR39 ;  /* 0xfffffffa042778a4 */ /* 0x000fe2000f8e0227 */
[----:B------:R-:W-:Y:S01]  /*3120*/  IMAD R0, R0, -0x40, R5 ;  /* 0xffffffc000007824 */ /* 0x000fe200078e0205 */
[----:B------:R-:W-:Y:S01]  /*3130*/  LOP3.LUT R6, R13, 0x6, R6, 0xf8, !PT ;  /* 0x000000060d067812 */ /* 0x000fe200078ef806 */
[----:B------:R-:W-:Y:S01]  /*3140*/  IMAD R11, R23, UR9, R4 ;  /* 0x00000009170b7c24 */ /* 0x000fe2000f8e0204 */
[----:B------:R-:W-:Y:S01]  /*3150*/  @UP1 ULOP3.LUT UR38, UR38, 0x1, UR4, 0x78, !UPT ;  /* 0x0000000126261892 */ /* 0x000fe2000f8e7804 */
[----:B------:R-:W-:Y:S01]  /*3160*/  IMAD.MOV.U32 R152, RZ, RZ, -0x1 ;  /* 0xffffffffff987424 */ /* 0x000fe200078e00ff */
[----:B------:R-:W-:-:S02]  /*3170*/  SHF.R.S32.HI R7, RZ, 0x1f, R6 ;  /* 0x0000001fff077819 */ /* 0x000fc40000011406 */
[----:B------:R-:W-:Y:S01]  /*3180*/  IADD3 R3, -R15, UR7, R0 ;  /* 0x000000070f037c10 */ /* 0x000fe2000fffe100 */
[----:B------:R-:W-:Y:S02]  /*3190*/  IMAD.IADD R0, R12, 0x1, -R13 ;  /* 0x000000010c007824 */ /* 0x000fe400078e0a0d */
[----:B------:R-:W-:-:S04]  /*31a0*/  IMAD.WIDE.U32 R4, R23, UR8, R6 ;  /* 0x0000000817047c25 */ /* 0x000fc8000f8e0006 */
[----:B------:R-:W-:Y:S02]  /*31b0*/  IMAD.IADD R11, R5, 0x1, R11 ;  /* 0x00000001050b7824 */ /* 0x000fe400078e020b */
[----:B------:R-:W-:Y:S01]  /*31c0*/  IMAD.MOV.U32 R10, RZ, RZ, R4 ;  /* 0x000000ffff0a7224 */ /* 0x000fe200078e0004 */
[----:B------:R-:W-:Y:S06]  /*31d0*/  @P0 BRA `(.L_x_28) ;  /* 0x0000008000640947 */ /* 0x000fec0003800000 */
[----:B------:R-:W0:Y:S01]  /*31e0*/  LDC.64 R4, c[0x0][0x5c8] ;  /* 0x00017200ff047b82 */ /* 0x000e220000000a00 */
[----:B-----5:R-:W-:Y:S01]  /*31f0*/  FSETP.NEU.AND P0, PT, R155, RZ, PT ;  /* 0x000000ff9b00720b */ /* 0x020fe20003f0d000 */
[----:B------:R-:W-:Y:S01]  /*3200*/  BSSY B0, `(.L_x_28) ;  /* 0x0000816000007945 */ /* 0x000fe20003800000 */
[----:B------:R-:W-:-:S04]  /*3210*/  ISETP.GT.AND P3, PT, R3, RZ, PT ;  /* 0x000000ff0300720c */ /* 0x000fc80003f64270 */
[----:B------:R-:W-:Y:S01]  /*3220*/  ISETP.GT.AND P2, PT, R0, RZ, P3 ;  /* 0x000000ff0000720c */ /* 0x000fe20001f44270 */
[-C--:B0-----:R-:W-:Y:S02]  /*3230*/  IMAD R12, R9, R4.reuse, RZ ;  /* 0x00000004090c7224 */ /* 0x081fe400078e02ff */
[----:B------:R-:W-:-:S04]  /*3240*/  IMAD.WIDE.U32 R168, R153, R4, R10 ;  /* 0x0000000499a87225 */ /* 0x000fc800078e000a */
[----:B------:R-:W-:-:S04]  /*3250*/  IMAD R11, R153, R5, R12 ;  /* 0x00000005990b7224 */ /* 0x000fc800078e020c */
[----:B------:R-:W-:Y:S01]  /*3260*/  IMAD.IADD R171, R169, 0x1, R11 ;  /* 0x00000001a9ab7824 */ /* 0x000fe200078e020b */
[----:B------:R-:W-:Y:S06]  /*3270*/  @!P0 BRA `(.L_x_29) ;  /* 0x0000005c00148947 */ /* 0x000fec0003800000 */
[----:B------:R-:W0:Y:S01]  /*3280*/  LDC.64 R12, c[0x0][0x5b8] ;  /* 0x00016e00ff0c7b82 */ /* 0x000e220000000a00 */
[----:B------:R-:W-:-:S07]  /*3290*/  ULDC.64 UR4, c[0x0][0x5c0] ;  /* 0x0001700000047ab9 */ /* 0x000fce0000000a00 */
[----:B------:R-:W1:Y:S08]  /*32a0*/  LDC.64 R14, c[0x0][0x5b0] ;  /* 0x00016c00ff0e7b82 */ /* 0x000e700000000a00 */
[----:B------:R-:W2:Y:S01]  /*32b0*/  LDC.64 R10, c[0x0][0x5a8] ;  /* 0x00016a00ff0a7b82 */ /* 0x000ea20000000a00 */
[----:B0-----:R-:W-:-:S04]  /*32c0*/  IMAD R20, R21, R12, RZ ;  /* 0x0000000c15147224 */ /* 0x001fc800078e02ff */
[C---:B------:R-:W-:Y:S02]  /*32d0*/  IMAD R13, R23.reuse, R13, R20 ;  /* 0x0000000d170d7224 */ /* 0x040fe400078e0214 */
[----:B------:R-:W-:-:S04]  /*32e0*/  IMAD.WIDE.U32 R20, R23, R12, R6 ;  /* 0x0000000c17147225 */ /* 0x000fc800078e0006 */
[----:B-1----:R-:W-:Y:S02]  /*32f0*/  IMAD R156, R9, R14, RZ ;  /* 0x0000000e099c7224 */ /* 0x002fe400078e02ff */
[----:B------:R-:W-:Y:S02]  /*3300*/  IMAD.IADD R157, R21, 0x1, R13 ;  /* 0x00000001159d7824 */ /* 0x000fe400078e020d */
[----:B------:R-:W-:Y:S02]  /*3310*/  IMAD R173, R153, R15, R156 ;  /* 0x0000000f99ad7224 */ /* 0x000fe400078e029c */
[----:B------:R-:W-:-:S04]  /*3320*/  IMAD.MOV.U32 R156, RZ, RZ, R20 ;  /* 0x000000ffff9c7224 */ /* 0x000fc800078e0014 */
[----:B------:R-:W-:-:S04]  /*3330*/  IMAD.WIDE.U32 R158, R153, R14, R156 ;  /* 0x0000000e999e7225 */ /* 0x000fc800078e009c */
[----:B------:R-:W-:Y:S01]  /*3340*/  IMAD.IADD R159, R159, 0x1, R173 ;  /* 0x000000019f9f7824 */ /* 0x000fe200078e02ad */
[----:B--2---:R-:W-:-:S04]  /*3350*/  LEA R160, P0, R158, R10, 0x2 ;  /* 0x0000000a9ea07211 */ /* 0x004fc800078010ff */
[----:B------:R-:W-:-:S05]  /*3360*/  LEA.HI.X R161, R158, R11, R159, 0x2, P0 ;  /* 0x0000000b9ea17211 */ /* 0x000fca00000f149f */
[----:B------:R0:W2:Y:S01]  /*3370*/  @P2 LDG.E.LTC128B R167, desc[UR36][R160.64] ;  /* 0x00000024a0a72981 */ /* 0x0000a2000c1e1920 */
[----:B------:R-:W-:Y:S01]  /*3380*/  LEA R158, P0, R168, UR4, 0x2 ;  /* 0x00000004a89e7c11 */ /* 0x000fe2000f8010ff */
[----:B------:R-:W-:Y:S01]  /*3390*/  IMAD.WIDE.U32 R162, R153, R14, R6 ;  /* 0x0000000e99a27225 */ /* 0x000fe200078e0006 */
[----:B------:R-:W-:Y:S01]  /*33a0*/  ISETP.GT.AND P1, PT, R0, 0x1, P3 ;  /* 0x000000010000780c */ /* 0x000fe20001f24270 */
[----:B------:R-:W-:Y:S01]  /*33b0*/  BSSY B1, `(.L_x_30) ;  /* 0x0000011000017945 */ /* 0x000fe20003800000 */
[----:B------:R-:W-:Y:S01]  /*33c0*/  LEA.HI.X R159, R168, UR5, R171, 0x2, P0 ;  /* 0x00000005a89f7c11 */ /* 0x000fe200080f14ab */
[----:B------:R-:W-:Y:S01]  /*33d0*/  IMAD.IADD R163, R173, 0x1, R163 ;  /* 0x00000001ada37824 */ /* 0x000fe200078e02a3 */
[C---:B0-----:R-:W-:Y:S01]  /*33e0*/  SHF.L.U64.HI R161, R14.reuse, 0x3, R15 ;  /* 0x000000030ea17819 */ /* 0x041fe2000001020f */
[----:B------:R-:W-:-:S04]  /*33f0*/  IMAD.SHL.U32 R160, R14, 0x8, RZ ;  /* 0x000000080ea07824 */ /* 0x000fc800078e00ff */
[----:B------:R-:W-:Y:S01]  /*3400*/  IMAD.WIDE.U32 R170, R153, R14, R160 ;  /* 0x0000000e99aa7225 */ /* 0x000fe200078e00a0 */
[----:B--2---:R-:W-:-:S05]  /*3410*/  LOP3.LUT R164, R167, 0xffffe000, RZ, 0xc0, !PT ;  /* 0xffffe000a7a47812 */ /* 0x004fca00078ec0ff */
[----:B------:R-:W-:Y:S01]  /*3420*/  FMUL R169, R164, R155 ;  /* 0x0000009ba4a97220 */ /* 0x000fe20000400000 */
[----:B------:R-:W-:-:S04]  /*3430*/  IMAD.WIDE.U32 R164, R23, R12, R162 ;  /* 0x0000000c17a47225 */ /* 0x000fc800078e00a2 */
[----:B------:R-:W-:Y:S01]  /*3440*/  FFMA R169, R88, R154, R169 ;  /* 0x0000009a58a97223 */ /* 0x000fe200000000a9 */
[----:B------:R-:W-:Y:S01]  /*3450*/  IMAD.IADD R88, R13, 0x1, R165 ;  /* 0x000000010d587824 */ /* 0x000fe200078e02a5 */
[----:B------:R-:W-:-:S03]  /*3460*/  LEA R162, P0, R164, R10, 0x2 ;  /* 0x0000000aa4a27211 */ /* 0x000fc600078010ff */
[----:B------:R-:W-:Y:S02]  /*3470*/  F2FP.TF32.F32.PACK_B R169, R169 ;  /* 0x000000a9ffa9723e */ /* 0x000fe400024050ff */
[----:B------:R-:W-:-:S03]  /*3480*/  LEA.HI.X R163, R164, R11, R88, 0x2, P0 ;  /* 0x0000000ba4a37211 */ /* 0x000fc600000f1458 */
[----:B------:R0:W-:Y:S01]  /*3490*/  @P2 STG.E desc[UR36][R158.64], R169 ;  /* 0x000000a99e002986 */ /* 0x0001e2000c101924 */
[----:B------:R-:W-:Y:S05]  /*34a0*/  @!P1 BRA `(.L_x_31) ;  /* 0x0000000000049947 */ /* 0x000fea0003800000 */
[----:B------:R1:W5:Y:S02]  /*34b0*/  LDG.E.LTC128B R167, desc[UR36][R162.64+0x4] ;  /* 0x00000424a2a77981 */ /* 0x000364000c1e1920 */
.L_x_31:
[----:B------:R-:W-:Y:S05]  /*34c0*/  BSYNC B1 ;  /* 0x0000000000017941 */ /* 0x000fea0003800000 */
.L_x_30:
[----:B-----5:R-:W-:Y:S01]  /*34d0*/  LOP3.LUT R88, R167, 0xffffe000, RZ, 0xc0, !PT ;  /* 0xffffe000a7587812 */ /* 0x020fe200078ec0ff */
[----:B0-----:R-:W-:Y:S01]  /*34e0*/  IMAD.IADD R169, R173, 0x1, R171 ;  /* 0x00000001ada97824 */ /* 0x001fe200078e02ab */
[----:B------:R-:W-:Y:S01]  /*34f0*/  ISETP.GT.AND P0, PT, R3, 0x8, PT ;  /* 0x000000080300780c */ /* 0x000fe20003f04270 */
[----:B------:R-:W-:Y:S01]  /*3500*/  IMAD.MOV.U32 R172, RZ, RZ, R167 ;  /* 0x000000ffffac7224 */ /* 0x000fe200078e00a7 */
[----:B------:R-:W-:Y:S01]  /*3510*/  IADD3 R164, P4, R20, R170, RZ ;  /* 0x000000aa14a47210 */ /* 0x000fe20007f9e0ff */
[----:B------:R-:W-:Y:S01]  /*3520*/  FMUL R88, R88, R155 ;  /* 0x0000009b58587220 */ /* 0x000fe20000400000 */
[----:B------:R-:W-:-:S03]  /*3530*/  ISETP.GT.AND P2, PT, R0, RZ, P0 ;  /* 0x000000ff0000720c */ /* 0x000fc60000744270 */
[----:B------:R-:W-:Y:S01]  /*3540*/  FFMA R173, R89, R154, R88 ;  /* 0x0000009a59ad7223 */ /* 0x000fe20000000058 */
[----:B------:R-:W-:Y:S01]  /*3550*/  IMAD.X R165, R169, 0x1, R157, P4 ;  /* 0x00000001a9a57824 */ /* 0x000fe200020e069d */
[----:B------:R-:W-:-:S03]  /*3560*/  LEA R88, P4, R164, R10, 0x2 ;  /* 0x0000000aa4587211 */ /* 0x000fc600078810ff */
[----:B------:R-:W-:Y:S02]  /*3570*/  F2FP.TF32.F32.PACK_B R173, R173 ;  /* 0x000000adffad723e */ /* 0x000fe400024050ff */
[----:B------:R-:W-:-:S03]  /*3580*/  LEA.HI.X R89, R164, R11, R165, 0x2, P4 ;  /* 0x0000000ba4597211 */ /* 0x000fc600020f14a5 */
[----:B------:R0:W-:Y:S04]  /*3590*/  @P1 STG.E desc[UR36][R158.64+0x4], R173 ;  /* 0x000004ad9e001986 */ /* 0x0001e8000c101924 */
[----:B------:R2:W3:Y:S01]  /*35a0*/  @P2 LDG.E.LTC128B R172, desc[UR36][R88.64] ;  /* 0x0000002458ac2981 */ /* 0x0004e2000c1e1920 */
[----:B------:R-:W-:Y:S01]  /*35b0*/  IMAD.SHL.U32 R165, R4, 0x20, RZ ;  /* 0x0000002004a57824 */ /* 0x000fe200078e00ff */
[----:B------:R-:W-:Y:S01]  /*35c0*/  IADD3 R170, P1, R6, R170, RZ ;  /* 0x000000aa06aa7210 */ /* 0x000fe20007f3e0ff */
[----:B------:R-:W-:Y:S03]  /*35d0*/  BSSY B1, `(.L_x_32) ;  /* 0x0000011000017945 */ /* 0x000fe60003800000 */
[----:B------:R-:W-:Y:S01]  /*35e0*/  IADD3 R168, P4, R165, R158, RZ ;  /* 0x0000009ea5a87210 */ /* 0x000fe20007f9e0ff */
[----:B------:R-:W-:Y:S01]  /*35f0*/  IMAD.X R171, R7, 0x1, R169, P1 ;  /* 0x0000000107ab7824 */ /* 0x000fe200008e06a9 */
[----:B------:R-:W-:Y:S01]  /*3600*/  ISETP.GT.AND P1, PT, R0, 0x1, P0 ;  /* 0x000000010000780c */ /* 0x000fe20000724270 */
[----:B------:R-:W-:-:S03]  /*3610*/  IMAD.WIDE.U32 R170, R23, R12, R170 ;  /* 0x0000000c17aa7225 */ /* 0x000fc600078e00aa */
[----:B--2---:R-:W-:Y:S02]  /*3620*/  LEA R88, P5, R170, R10, 0x2 ;  /* 0x0000000aaa587211 */ /* 0x004fe400078a10ff */
[----:B---3--:R-:W-:-:S05]  /*3630*/  LOP3.LUT R164, R172, 0xffffe000, RZ, 0xc0, !PT ;  /* 0xffffe000aca47812 */ /* 0x008fca00078ec0ff */
[----:B------:R-:W-:-:S04]  /*3640*/  FMUL R167, R164, R155 ;  /* 0x0000009ba4a77220 */ /* 0x000fc80000400000 */
[----:B------:R-:W-:Y:S01]  /*3650*/  FFMA R175, R90, R154, R167 ;  /* 0x0000009a5aaf7223 */ /* 0x000fe200000000a7 */
[----:B------:R-:W-:Y:S01]  /*3660*/  SHF.L.U64.HI R167, R4, 0x5, R5 ;  /* 0x0000000504a77819 */ /* 0x000fe20000010205 */
[----:B------:R-:W-:-:S03]  /*3670*/  IMAD.IADD R90, R13, 0x1, R171 ;  /* 0x000000010d5a7824 */ /* 0x000fc600078e02ab */
[----:B------:R-:W-:Y:S01]  /*3680*/  F2FP.TF32.F32.PACK_B R175, R175 ;  /* 0x000000afffaf723e */ /* 0x000fe200024050ff */
[----:B------:R-:W-:Y:S01]  /*3690*/  IMAD.X R169, R167, 0x1, R159, P4 ;  /* 0x00000001a7a97824 */ /* 0x000fe200020e069f */
[----:B------:R-:W-:-:S04]  /*36a0*/  LEA.HI.X R89, R170, R11, R90, 0x2, P5 ;  /* 0x0000000baa597211 */ /* 0x000fc800028f145a */
[----:B------:R0:W-:Y:S01]  /*36b0*/  @P2 STG.E desc[UR36][R168.64], R175 ;  /* 0x000000afa8002986 */ /* 0x0001e2000c101924 */
[----:B------:R-:W-:Y:S05]  /*36c0*/  @!P1 BRA `(.L_x_33) ;  /* 0x0000000000049947 */ /* 0x000fea0003800000 */
[----:B------:R2:W5:Y:S02]  /*36d0*/  LDG.E.LTC128B R172, desc[UR36][R88.64+0x4] ;  /* 0x0000042458ac7981 */ /* 0x000564000c1e1920 */
.L_x_33:
[----:B------:R-:W-:Y:S05]  /*36e0*/  BSYNC B1 ;  /* 0x0000000000017941 */ /* 0x000fea0003800000 */
.L_x_32:
[----:B-----5:R-:W-:Y:S01]  /*36f0*/  LOP3.LUT R90, R172, 0xffffe000, RZ, 0xc0, !PT ;  /* 0xffffe000ac5a7812 */ /* 0x020fe200078ec0ff */
[----:B------:R-:W-:Y:S01]  /*3700*/  BSSY B1, `(.L_x_34) ;  /* 0x000000a000017945 */ /* 0x000fe20003800000 */
[----:B------:R-:W-:-:S03]  /*3710*/  ISETP.GT.AND P2, PT, R0, 0x8, P3 ;  /* 0x000000080000780c */ /* 0x000fc60001f44270 */
[----:B------:R-:W-:-:S04]  /*3720*/  FMUL R90, R90, R155 ;  /* 0x0000009b5a5a7220 */ /* 0x000fc80000400000 */
[----:B------:R-:W-:Y:S01]  /*3730*/  FFMA R171, R91, R154, R90 ;  /* 0x0000009a5bab7223 */ /* 0x000fe2000000005a */
[----:B------:R-:W-:Y:S02]  /*3740*/  @P1 IMAD.MOV.U32 R90, RZ, RZ, R168 ;  /* 0x000000ffff5a1224 */ /* 0x000fe400078e00a8 */
[----:B------:R-:W-:Y:S02]  /*3750*/  @P1 IMAD.MOV.U32 R91, RZ, RZ, R169 ;  /* 0x000000ffff5b1224 */ /* 0x000fe400078e00a9 */
[----:B------:R-:W-:-:S05]  /*3760*/  F2FP.TF32.F32.PACK_B R171, R171 ;  /* 0x000000abffab723e */ /* 0x000fca00024050ff */
[----:B------:R3:W-:Y:S01]  /*3770*/  @P1 STG.E desc[UR36][R90.64+0x4], R171 ;  /* 0x000004ab5a001986 */ /* 0x0007e2000c101924 */
[----:B------:R-:W-:Y:S05]  /*3780*/  @!P2 BRA `(.L_x_35) ;  /* 0x000000000004a947 */ /* 0x000fea0003800000 */
[----:B------:R4:W5:Y:S02]  /*3790*/  LDG.E.LTC128B R172, desc[UR36][R162.64+0x20] ;  /* 0x00002024a2ac7981 */ /* 0x000964000c1e1920 */
.L_x_35:
[----:B------:R-:W-:Y:S05]  /*37a0*/  BSYNC B1 ;  /* 0x0000000000017941 */ /* 0x000fea0003800000 */
.L_x_34:
[----:B---3-5:R-:W-:Y:S01]  /*37b0*/  LOP3.LUT R90, R172, 0xffffe000, RZ, 0xc0, !PT ;  /* 0xffffe000ac5a7812 */ /* 0x028fe200078ec0ff */
[----:B------:R-:W-:Y:S01]  /*37c0*/  BSSY B1, `(.L_x_36) ;  /* 0x000000a000017945 */ /* 0x000fe20003800000 */
[----:B------:R-:W-:-:S03]  /*37d0*/  ISETP.GT.AND P1, PT, R0, 0x9, P3 ;  /* 0x000000090000780c */ /* 0x000fc60001f24270 */
[----:B------:R-:W-:Y:S01]  /*37e0*/  FMUL R91, R90, R155 ;  /* 0x0000009b5a5b7220 */ /* 0x000fe20000400000 */
[----:B------:R-:W-:-:S03]  /*37f0*/  @P2 IMAD.MOV.U32 R90, RZ, RZ, R158 ;  /* 0x000000ffff5a2224 */ /* 0x000fc600078e009e */
[----:B------:R-:W-:Y:S01]  /*3800*/  FFMA R171, R92, R154, R91 ;  /* 0x0000009a5cab7223 */ /* 0x000fe2000000005b */
[----:B------:R-:W-:-:S04]  /*3810*/  @P2 IMAD.MOV.U32 R91, RZ, RZ, R159 ;  /* 0x000000ffff5b2224 */ /* 0x000fc800078e009f */
[----:B------:R-:W-:-:S05]  /*3820*/  F2FP.TF32.F32.PACK_B R171, R171 ;  /* 0x000000abffab723e */ /* 0x000fca00024050ff */
[----:B------:R3:W-:Y:S01]  /*3830*/  @P2 STG.E desc[UR36][R90.64+0x20], R171 ;  /* 0x000020ab5a002986 */ /* 0x0007e2000c101924 */
[----:B------:R-:W-:Y:S05]  /*3840*/  @!P1 BRA `(.L_x_37) ;  /* 0x0000000000049947 */ /* 0x000fea0003800000 */
[----:B------:R0:W5:Y:S02]  /*3850*/  LDG.E.LTC128B R172, desc[UR36][R162.64+0x24] ;  /* 0x00002424a2ac7981 */ /* 0x000164000c1e1920 */
.L_x_37:
[----:B------:R-:W-:Y:S05]  /*3860*/  BSYNC B1 ;  /* 0x0000000000017941 */ /* 0x000fea0003800000 */
.L_x_36:
[----:B---3-5:R-:W-:Y:S01]  /*3870*/  LOP3.LUT R90, R172, 0xffffe000, RZ, 0xc0, !PT ;  /* 0xffffe000ac5a7812 */ /* 0x028fe200078ec0ff */
[----:B------:R-:W-:Y:S01]  /*3880*/  @P1 IMAD.MOV.U32 R91, RZ, RZ, R159 ;  /* 0x000000ffff5b1224 */ /* 0x000fe200078e009f */
[----:B------:R-:W-:Y:S01]  /*3890*/  ISETP.GT.AND P2, PT, R0, 0x8, P0 ;  /* 0x000000080000780c */ /* 0x000fe20000744270 */
[----:B------:R-:W-:Y:S02]  /*38a0*/  BSSY B1, `(.L_x_38) ;  /* 0x0000008000017945 */ /* 0x000fe40003800000 */
[----:B------:R-:W-:-:S04]  /*38b0*/  FMUL R90, R90, R155 ;  /* 0x0000009b5a5a7220 */ /* 0x000fc80000400000 */
[----:B------:R-:W-:Y:S01]  /*38c0*/  FFMA R93, R93, R154, R90 ;  /* 0x0000009a5d5d7223 */ /* 0x000fe2000000005a */
[----:B------:R-:W-:-:S04]  /*38d0*/  @P1 IMAD.MOV.U32 R90, RZ, RZ, R158 ;  /* 0x000000ffff5a1224 */ /* 0x000fc800078e009e */
[----:B------:R-:W-:-:S05]  /*38e0*/  F2FP.TF32.F32.PACK_B R93, R93 ;  /* 0x0000005dff5d723e */ /* 0x000fca00024050ff */
[----:B------:R3:W-:Y:S01]  /*38f0*/  @P1 STG.E desc[UR36][R90.64+0x24], R93 ;  /* 0x0000245d5a001986 */ /* 0x0007e2000c101924 */
[----:B------:R-:W-:Y:S05]  /*3900*/  @!P2 BRA `(.L_x_39) ;  /* 0x000000000004a947 */ /* 0x000fea0003800000 */
[----:B------:R0:W5:Y:S02]  /*3910*/  LDG.E.LTC128B R172, desc[UR36][R88.64+0x20] ;  /* 0x0000202458ac7981 */ /* 0x000164000c1e1920 */
.L_x_39:
[----:B------:R-:W-:Y:S05]  /*3920*/  BSYNC B1 ;  /* 0x0000000000017941 */ /* 0x000fea0003800000 */
.L_x_38:
        /* <DEDUP_REMOVED lines=11> */
.L_x_41:
[----:B------:R-:W-:Y:S05]  /*39e0*/  BSYNC B1 ;  /* 0x0000000000017941 */ /* 0x000fea0003800000 */
.L_x_40:
        /* <DEDUP_REMOVED lines=11> */
.L_x_43:
[----:B------:R-:W-:Y:S05]  /*3aa0*/  BSYNC B1 ;  /* 0x0000000000017941 */ /* 0x000fea0003800000 */
.L_x_42:
        /* <DEDUP_REMOVED lines=11> */
.L_x_45:
[----:B------:R-:W-:Y:S05]  /*3b60*/  BSYNC B1 ;  /* 0x0000000000017941 */ /* 0x000fea0003800000 */
.L_x_44:
        /* <DEDUP_REMOVED lines=11> */
.L_x_47:
[----:B------:R-:W-:Y:S05]  /*3c20*/  BSYNC B1 ;  /* 0x0000000000017941 */ /* 0x000fea0003800000 */
.L_x_46:
        /* <DEDUP_REMOVED lines=11> */
.L_x_49:
[----:B------:R-:W-:Y:S05]  /*3ce0*/  BSYNC B1 ;  /* 0x0000000000017941 */ /* 0x000fea0003800000 */
.L_x_48:
        /* <DEDUP_REMOVED lines=11> */
.L_x_51:
[----:B------:R-:W-:Y:S05]  /*3da0*/  BSYNC B1 ;  /* 0x0000000000017941 */ /* 0x000fea0003800000 */
.L_x_50:
        /* <DEDUP_REMOVED lines=11> */
.L_x_53:
[----:B------:R-:W-:Y:S05]  /*3e60*/  BSYNC B1 ;  /* 0x0000000000017941 */ /* 0x000fea0003800000 */
.L_x_52:
        /* <DEDUP_REMOVED lines=11> */
.L_x_55:
[----:B------:R-:W-:Y:S05]  /*3f20*/  BSYNC B1 ;  /* 0x0000000000017941 */ /* 0x000fea0003800000 */
.L_x_54:
        /* <DEDUP_REMOVED lines=11> */
.L_x_57:
[----:B------:R-:W-:Y:S05]  /*3fe0*/  BSYNC B1 ;  /* 0x0000000000017941 */ /* 0x000fea0003800000 */
.L_x_56:
        /* <DEDUP_REMOVED lines=11> */
.L_x_59:
[----:B------:R-:W-:Y:S05]  /*40a0*/  BSYNC B1 ;  /* 0x0000000000017941 */ /* 0x000fea0003800000 */
.L_x_58:
        /* <DEDUP_REMOVED lines=11> */
.L_x_61:
[----:B------:R-:W-:Y:S05]  /*4160*/  BSYNC B1 ;  /* 0x0000000000017941 */ /* 0x000fea0003800000 */
.L_x_60:
        /* <DEDUP_REMOVED lines=11> */
.L_x_63:
[----:B------:R-:W-:Y:S05]  /*4220*/  BSYNC B1 ;  /* 0x0000000000017941 */ /* 0x000fea0003800000 */
.L_x_62:
        /* <DEDUP_REMOVED lines=11> */
.L_x_65:
[----:B------:R-:W-:Y:S05]  /*42e0*/  BSYNC B1 ;  /* 0x0000000000017941 */ /* 0x000fea0003800000 */
.L_x_64:
        /* <DEDUP_REMOVED lines=11> */
.L_x_67:
[----:B------:R-:W-:Y:S05]  /*43a0*/  BSYNC B1 ;  /* 0x0000000000017941 */ /* 0x000fea0003800000 */
.L_x_66:
        /* <DEDUP_REMOVED lines=11> */
.L_x_69:
[----:B------:R-:W-:Y:S05]  /*4460*/  BSYNC B1 ;  /* 0x0000000000017941 */ /* 0x000fea0003800000 */
.L_x_68:
        /* <DEDUP_REMOVED lines=11> */
.L_x_71:
[----:B------:R-:W-:Y:S05]  /*4520*/  BSYNC B1 ;  /* 0x0000000000017941 */ /* 0x000fea0003800000 */
.L_x_70:
        /* <DEDUP_REMOVED lines=11> */
.L_x_73:
[----:B------:R-:W-:Y:S05]  /*45e0*/  BSYNC B1 ;  /* 0x0000000000017941 */ /* 0x000fea0003800000 */
.L_x_72:
        /* <DEDUP_REMOVED lines=11> */
.L_x_75:
[----:B------:R-:W-:Y:S05]  /*46a0*/  BSYNC B1 ;  /* 0x0000000000017941 */ /* 0x000fea0003800000 */
.L_x_74:
        /* <DEDUP_REMOVED lines=11> */
.L_x_77:
[----:B------:R-:W-:Y:S05]  /*4760*/  BSYNC B1 ;  /* 0x0000000000017941 */ /* 0x000fea0003800000 */
.L_x_76:
        /* <DEDUP_REMOVED lines=11> */
.L_x_79:
[----:B------:R-:W-:Y:S05]  /*4820*/  BSYNC B1 ;  /* 0x0000000000017941 */ /* 0x000fea0003800000 */
.L_x_78:
        /* <DEDUP_REMOVED lines=11> */
.L_x_81:
[----:B------:R-:W-:Y:S05]  /*48e0*/  BSYNC B1 ;  /* 0x0000000000017941 */ /* 0x000fea0003800000 */
.L_x_80:
        /* <DEDUP_REMOVED lines=11> */
.L_x_83:
[----:B------:R-:W-:Y:S05]  /*49a0*/  BSYNC B1 ;  /* 0x0000000000017941 */ /* 0x000fea0003800000 */
.L_x_82:
        /* <DEDUP_REMOVED lines=11> */
.L_x_85:
[----:B------:R-:W-:Y:S05]  /*4a60*/  BSYNC B1 ;  /* 0x0000000000017941 */ /* 0x000fea0003800000 */
.L_x_84:
        /* <DEDUP_REMOVED lines=11> */
.L_x_87:
[----:B------:R-:W-:Y:S05]  /*4b20*/  BSYNC B1 ;  /* 0x0000000000017941 */ /* 0x000fea0003800000 */
.L_x_86:
        /* <DEDUP_REMOVED lines=11> */
.L_x_89:
[----:B------:R-:W-:Y:S05]  /*4be0*/  BSYNC B1 ;  /* 0x0000000000017941 */ /* 0x000fea0003800000 */
.L_x_88:
        /* <DEDUP_REMOVED lines=11> */
.L_x_91:
[----:B------:R-:W-:Y:S05]  /*4ca0*/  BSYNC B1 ;  /* 0x0000000000017941 */ /* 0x000fea0003800000 */
.L_x_90:
        /* <DEDUP_REMOVED lines=11> */
.L_x_93:
[----:B------:R-:W-:Y:S05]  /*4d60*/  BSYNC B1 ;  /* 0x0000000000017941 */ /* 0x000fea0003800000 */
.L_x_92:
        /* <DEDUP_REMOVED lines=11> */
.L_x_95:
[----:B------:R-:W-:Y:S05]  /*4e20*/  BSYNC B1 ;  /* 0x0000000000017941 */ /* 0x000fea0003800000 */
.L_x_94:
        /* <DEDUP_REMOVED lines=11> */
.L_x_97:
[----:B------:R-:W-:Y:S05]  /*4ee0*/  BSYNC B1 ;  /* 0x0000000000017941 */ /* 0x000fea0003800000 */
.L_x_96:
        /* <DEDUP_REMOVED lines=11> */
.L_x_99:
[----:B------:R-:W-:Y:S05]  /*4fa0*/  BSYNC B1 ;  /* 0x0000000000017941 */ /* 0x000fea0003800000 */
.L_x_98:
        /* <DEDUP_REMOVED lines=11> */
.L_x_101:
[----:B------:R-:W-:Y:S05]  /*5060*/  BSYNC B1 ;  /* 0x0000000000017941 */ /* 0x000fea0003800000 */
.L_x_100:
        /* <DEDUP_REMOVED lines=11> */
.L_x_103:
[----:B------:R-:W-:Y:S05]  /*5120*/  BSYNC B1 ;  /* 0x0000000000017941 */ /* 0x000fea0003800000 */
.L_x_102:
        /* <DEDUP_REMOVED lines=11> */
.L_x_105:
[----:B------:R-:W-:Y:S05]  /*51e0*/  BSYNC B1 ;  /* 0x0000000000017941 */ /* 0x000fea0003800000 */
.L_x_104:
        /* <DEDUP_REMOVED lines=11> */
.L_x_107:
[----:B------:R-:W-:Y:S05]  /*52a0*/  BSYNC B1 ;  /* 0x0000000000017941 */ /* 0x000fea0003800000 */
.L_x_106:
        /* <DEDUP_REMOVED lines=11> */
.L_x_109:
[----:B------:R-:W-:Y:S05]  /*5360*/  BSYNC B1 ;  /* 0x0000000000017941 */ /* 0x000fea0003800000 */
.L_x_108:
        /* <DEDUP_REMOVED lines=11> */
.L_x_111:
[----:B------:R-:W-:Y:S05]  /*5420*/  BSYNC B1 ;  /* 0x0000000000017941 */ /* 0x000fea0003800000 */
.L_x_110:
        /* <DEDUP_REMOVED lines=11> */
.L_x_113:
[----:B------:R-:W-:Y:S05]  /*54e0*/  BSYNC B1 ;  /* 0x0000000000017941 */ /* 0x000fea0003800000 */
.L_x_112:
        /* <DEDUP_REMOVED lines=11> */
.L_x_115:
[----:B------:R-:W-:Y:S05]  /*55a0*/  BSYNC B1 ;  /* 0x0000000000017941 */ /* 0x000fea0003800000 */
.L_x_114:
        /* <DEDUP_REMOVED lines=11> */
.L_x_117:
[----:B------:R-:W-:Y:S05]  /*5660*/  BSYNC B1 ;  /* 0x0000000000017941 */ /* 0x000fea0003800000 */
.L_x_116:
        /* <DEDUP_REMOVED lines=11> */
.L_x_119:
[----:B------:R-:W-:Y:S05]  /*5720*/  BSYNC B1 ;  /* 0x0000000000017941 */ /* 0x000fea0003800000 */
.L_x_118:
        /* <DEDUP_REMOVED lines=11> */
.L_x_121:
[----:B------:R-:W-:Y:S05]  /*57e0*/  BSYNC B1 ;  /* 0x0000000000017941 */ /* 0x000fea0003800000 */
.L_x_120:
        /* <DEDUP_REMOVED lines=11> */
.L_x_123:
[----:B------:R-:W-:Y:S05]  /*58a0*/  BSYNC B1 ;  /* 0x0000000000017941 */ /* 0x000fea0003800000 */
.L_x_122:
        /* <DEDUP_REMOVED lines=11> */
.L_x_125:
[----:B------:R-:W-:Y:S05]  /*5960*/  BSYNC B1 ;  /* 0x0000000000017941 */ /* 0x000fea0003800000 */
.L_x_124:
        /* <DEDUP_REMOVED lines=11> */
.L_x_127:
[----:B------:R-:W-:Y:S05]  /*5a20*/  BSYNC B1 ;  /* 0x0000000000017941 */ /* 0x000fea0003800000 */
.L_x_126:
        /* <DEDUP_REMOVED lines=11> */
.L_x_129:
[----:B------:R-:W-:Y:S05]  /*5ae0*/  BSYNC B1 ;  /* 0x0000000000017941 */ /* 0x000fea0003800000 */
.L_x_128:
        /* <DEDUP_REMOVED lines=11> */
.L_x_131:
[----:B------:R-:W-:Y:S05]  /*5ba0*/  BSYNC B1 ;  /* 0x0000000000017941 */ /* 0x000fea0003800000 */
.L_x_130:
        /* <DEDUP_REMOVED lines=11> */
.L_x_133:
[----:B------:R-:W-:Y:S05]  /*5c60*/  BSYNC B1 ;  /* 0x0000000000017941 */ /* 0x000fea0003800000 */
.L_x_132:
        /* <DEDUP_REMOVED lines=11> */
.L_x_135:
[----:B------:R-:W-:Y:S05]  /*5d20*/  BSYNC B1 ;  /* 0x0000000000017941 */ /* 0x000fea0003800000 */
.L_x_134:
        /* <DEDUP_REMOVED lines=11> */
.L_x_137:
[----:B------:R-:W-:Y:S05]  /*5de0*/  BSYNC B1 ;  /* 0x0000000000017941 */ /* 0x000fea0003800000 */
.L_x_136:
        /* <DEDUP_REMOVED lines=11> */
.L_x_139:
[----:B------:R-:W-:Y:S05]  /*5ea0*/  BSYNC B1 ;  /* 0x0000000000017941 */ /* 0x000fea0003800000 */
.L_x_138:
        /* <DEDUP_REMOVED lines=11> */
.L_x_141:
[----:B------:R-:W-:Y:S05]  /*5f60*/  BSYNC B1 ;  /* 0x0000000000017941 */ /* 0x000fea0003800000 */
.L_x_140:
        /* <DEDUP_REMOVED lines=11> */
.L_x_143:
[----:B------:R-:W-:Y:S05]  /*6020*/  BSYNC B1 ;  /* 0x0000000000017941 */ /* 0x000fea0003800000 */
.L_x_142:
        /* <DEDUP_REMOVED lines=11> */
.L_x_145:
[----:B------:R-:W-:Y:S05]  /*60e0*/  BSYNC B1 ;  /* 0x0000000000017941 */ /* 0x000fea0003800000 */
.L_x_144:
        /* <DEDUP_REMOVED lines=11> */
.L_x_147:
[----:B------:R-:W-:Y:S05]  /*61a0*/  BSYNC B1 ;  /* 0x0000000000017941 */ /* 0x000fea0003800000 */
.L_x_146:
        /* <DEDUP_REMOVED lines=11> */
.L_x_149:
[----:B------:R-:W-:Y:S05]  /*6260*/  BSYNC B1 ;  /* 0x0000000000017941 */ /* 0x000fea0003800000 */
.L_x_148:
        /* <DEDUP_REMOVED lines=11> */
.L_x_151:
[----:B------:R-:W-:Y:S05]  /*6320*/  BSYNC B1 ;  /* 0x0000000000017941 */ /* 0x000fea0003800000 */
.L_x_150:
[----:B-----5:R-:W-:Y:S01]  /*6330*/  LOP3.LUT R8, R172, 0xffffe000, RZ, 0xc0, !PT ;  /* 0xffffe000ac087812 */ /* 0x020fe200078ec0ff */
[----:B------:R-:W-:Y:S01]  /*6340*/  BSSY B1, `(.L_x_152) ;  /* 0x000000d000017945 */ /* 0x000fe20003800000 */
[----:B------:R-:W-:-:S03]  /*6350*/  IADD3 R153, P1, R153, 0x80, RZ ;  /* 0x0000008099997810 */ /* 0x000fc60007f3e0ff */
[----:B---3--:R-:W-:Y:S01]  /*6360*/  FMUL R91, R8, R155 ;  /* 0x0000009b085b7220 */ /* 0x008fe20000400000 */
[----:B------:R-:W-:Y:S02]  /*6370*/  @P2 IMAD.MOV.U32 R8, RZ, RZ, R168 ;  /* 0x000000ffff082224 */ /* 0x000fe400078e00a8 */
[----:B------:R-:W-:Y:S02]  /*6380*/  IMAD.X R9, RZ, RZ, R9, P1 ;  /* 0x000000ffff097224 */ /* 0x000fe400008e0609 */
[----:B------:R-:W-:Y:S01]  /*6390*/  FFMA R91, R150, R154, R91 ;  /* 0x0000009a965b7223 */ /* 0x000fe2000000005b */
[----:B------:R-:W-:Y:S01]  /*63a0*/  ISETP.GT.AND P1, PT, R0, 0x79, P0 ;  /* 0x000000790000780c */ /* 0x000fe20000724270 */
[----:B------:R-:W-:-:S03]  /*63b0*/  IMAD R90, R9, R14, RZ ;  /* 0x0000000e095a7224 */ /* 0x000fc600078e02ff */
[----:B------:R-:W-:Y:S01]  /*63c0*/  F2FP.TF32.F32.PACK_B R91, R91 ;  /* 0x0000005bff5b723e */ /* 0x000fe200024050ff */
[----:B------:R-:W-:-:S05]  /*63d0*/  @P2 IMAD.MOV.U32 R9, RZ, RZ, R169 ;  /* 0x000000ffff092224 */ /* 0x000fca00078e00a9 */
[----:B------:R3:W-:Y:S03]  /*63e0*/  @P2 STG.E desc[UR36][R8.64+0x1e0], R91 ;  /* 0x0001e05b08002986 */ /* 0x0007e6000c101924 */
[----:B------:R-:W-:Y:S05]  /*63f0*/  @!P1 BRA `(.L_x_153) ;  /* 0x0000000000049947 */ /* 0x000fea0003800000 */
[----:B------:R0:W5:Y:S02]  /*6400*/  LDG.E.LTC128B R172, desc[UR36][R88.64+0x1e4] ;  /* 0x0001e42458ac7981 */ /* 0x000164000c1e1920 */
.L_x_153:
[----:B------:R-:W-:Y:S05]  /*6410*/  BSYNC B1 ;  /* 0x0000000000017941 */ /* 0x000fea0003800000 */
.L_x_152:
[----:B0-2--5:R-:W-:Y:S01]  /*6420*/  LOP3.LUT R88, R172, 0xffffe000, RZ, 0xc0, !PT ;  /* 0xffffe000ac587812 */ /* 0x025fe200078ec0ff */
[----:B------:R-:W-:Y:S01]  /*6430*/  IMAD R97, R153, R15, R90 ;  /* 0x0000000f99617224 */ /* 0x000fe200078e025a */
[----:B------:R-:W-:Y:S01]  /*6440*/  ISETP.GT.AND P0, PT, R3, 0x80, PT ;  /* 0x000000800300780c */ /* 0x000fe20003f04270 */
[----:B---3--:R-:W-:-:S04]  /*6450*/  IMAD.WIDE.U32 R8, R153, R14, R156 ;  /* 0x0000000e99087225 */ /* 0x008fc800078e009c */
[----:B------:R-:W-:Y:S01]  /*6460*/  FMUL R88, R88, R155 ;  /* 0x0000009b58587220 */ /* 0x000fe20000400000 */
[----:B------:R-:W-:Y:S01]  /*6470*/  ISETP.GT.AND P3, PT, R0, RZ, P0 ;  /* 0x000000ff0000720c */ /* 0x000fe20000764270 */
[----:B------:R-:W-:Y:S02]  /*6480*/  IMAD.IADD R9, R9, 0x1, R97 ;  /* 0x0000000109097824 */ /* 0x000fe400078e0261 */
[----:B------:R-:W-:Y:S01]  /*6490*/  FFMA R151, R151, R154, R88 ;  /* 0x0000009a97977223 */ /* 0x000fe20000000058 */
[----:B------:R-:W-:-:S04]  /*64a0*/  LEA R88, P2, R8, R10, 0x2 ;  /* 0x0000000a08587211 */ /* 0x000fc800078410ff */
[----:B------:R-:W-:Y:S02]  /*64b0*/  F2FP.TF32.F32.PACK_B R151, R151 ;  /* 0x00000097ff97723e */ /* 0x000fe400024050ff */
[----:B------:R-:W-:-:S03]  /*64c0*/  LEA.HI.X R89, R8, R11, R9, 0x2, P2 ;  /* 0x0000000b08597211 */ /* 0x000fc600010f1409 */
[----:B------:R0:W-:Y:S04]  /*64d0*/  @P1 STG.E desc[UR36][R168.64+0x1e4], R151 ;  /* 0x0001e497a8001986 */ /* 0x0001e8000c101924 */
[----:B------:R-:W2:Y:S01]  /*64e0*/  @P3 LDG.E.LTC128B R172, desc[UR36][R88.64] ;  /* 0x0000002458ac3981 */ /* 0x000ea2000c1e1920 */
[----:B------:R-:W-:Y:S01]  /*64f0*/  IMAD.WIDE.U32 R8, R153, R14, R6 ;  /* 0x0000000e99087225 */ /* 0x000fe200078e0006 */
[----:B------:R-:W-:Y:S01]  /*6500*/  SHF.L.U64.HI R95, R4, 0x9, R5 ;  /* 0x00000009045f7819 */ /* 0x000fe20000010205 */
[----:B------:R-:W-:Y:S01]  /*6510*/  BSSY B1, `(.L_x_154) ;  /* 0x0000011000017945 */ /* 0x000fe20003800000 */
[----:B------:R-:W-:Y:S01]  /*6520*/  ISETP.GT.AND P2, PT, R0, 0x1, P0 ;  /* 0x000000010000780c */ /* 0x000fe20000744270 */
[----:B------:R-:W-:Y:S02]  /*6530*/  IMAD.IADD R9, R97, 0x1, R9 ;  /* 0x0000000161097824 */ /* 0x000fe400078e0209 */
[----:B------:R-:W-:Y:S01]  /*6540*/  IMAD.SHL.U32 R93, R4, 0x200, RZ ;  /* 0x00000200045d7824 */ /* 0x000fe200078e00ff */
[----:B--2---:R-:W-:-:S05]  /*6550*/  LOP3.LUT R90, R172, 0xffffe000, RZ, 0xc0, !PT ;  /* 0xffffe000ac5a7812 */ /* 0x004fca00078ec0ff */
[----:B------:R-:W-:Y:S01]  /*6560*/  FMUL R15, R90, R155 ;  /* 0x0000009b5a0f7220 */ /* 0x000fe20000400000 */
[----:B------:R-:W-:Y:S01]  /*6570*/  IMAD.WIDE.U32 R90, R23, R12, R8 ;  /* 0x0000000c175a7225 */ /* 0x000fe200078e0008 */
[----:B------:R-:W-:-:S03]  /*6580*/  IADD3 R8, P1, R93, R158, RZ ;  /* 0x0000009e5d087210 */ /* 0x000fc60007f3e0ff */
[----:B------:R-:W-:Y:S01]  /*6590*/  FFMA R15, R24, R154, R15 ;  /* 0x0000009a180f7223 */ /* 0x000fe2000000000f */
[----:B------:R-:W-:Y:S01]  /*65a0*/  IMAD.IADD R5, R13, 0x1, R91 ;  /* 0x000000010d057824 */ /* 0x000fe200078e025b */
[C---:B------:R-:W-:Y:S01]  /*65b0*/  LEA R4, P4, R90.reuse, R10, 0x2 ;  /* 0x0000000a5a047211 */ /* 0x040fe200078810ff */
[----:B------:R-:W-:Y:S02]  /*65c0*/  IMAD.X R9, R95, 0x1, R159, P1 ;  /* 0x000000015f097824 */ /* 0x000fe400008e069f */
[----:B------:R-:W-:Y:S02]  /*65d0*/  F2FP.TF32.F32.PACK_B R15, R15 ;  /* 0x0000000fff0f723e */ /* 0x000fe400024050ff */
[----:B------:R-:W-:-:S03]  /*65e0*/  LEA.HI.X R5, R90, R11, R5, 0x2, P4 ;  /* 0x0000000b5a057211 */ /* 0x000fc600020f1405 */
[----:B------:R0:W-:Y:S01]  /*65f0*/  @P3 STG.E desc[UR36][R8.64], R15 ;  /* 0x0000000f08003986 */ /* 0x0001e2000c101924 */
[----:B------:R-:W-:Y:S05]  /*6600*/  @!P2 BRA `(.L_x_155) ;  /* 0x000000000004a947 */ /* 0x000fea0003800000 */
[----:B------:R2:W5:Y:S02]  /*6610*/  LDG.E.LTC128B R172, desc[UR36][R4.64+0x4] ;  /* 0x0000042404ac7981 */ /* 0x000564000c1e1920 */
.L_x_155:
[----:B------:R-:W-:Y:S05]  /*6620*/  BSYNC B1 ;  /* 0x0000000000017941 */ /* 0x000fea0003800000 */
.L_x_154:
[----:B-----5:R-:W-:Y:S01]  /*6630*/  LOP3.LUT R24, R172, 0xffffe000, RZ, 0xc0, !PT ;  /* 0xffffe000ac187812 */ /* 0x020fe200078ec0ff */
[----:B0-----:R-:W-:Y:S01]  /*6640*/  IMAD.WIDE.U32 R14, R153, R14, R160 ;  /* 0x0000000e990e7225 */ /* 0x001fe200078e00a0 */
[----:B------:R-:W-:Y:S01]  /*6650*/  ISETP.GT.AND P1, PT, R3, 0x88, PT ;  /* 0x000000880300780c */ /* 0x000fe20003f24270 */
[----:B------:R-:W-:Y:S02]  /*6660*/  BSSY B1, `(.L_x_156) ;  /* 0x000000f000017945 */ /* 0x000fe40003800000 */
[----:B------:R-:W-:Y:S01]  /*6670*/  FMUL R24, R24, R155 ;  /* 0x0000009b18187220 */ /* 0x000fe20000400000 */
[----:B------:R-:W-:Y:S01]  /*6680*/  ISETP.GT.AND P3, PT, R0, RZ, P1 ;  /* 0x000000ff0000720c */ /* 0x000fe20000f64270 */
[----:B------:R-:W-:Y:S01]  /*6690*/  IMAD.IADD R97, R97, 0x1, R15 ;  /* 0x0000000161617824 */ /* 0x000fe200078e020f */
[----:B------:R-:W-:Y:S01]  /*66a0*/  IADD3 R20, P5, R20, R14, RZ ;  /* 0x0000000e14147210 */ /* 0x000fe20007fbe0ff */
[----:B------:R-:W-:Y:S01]  /*66b0*/  FFMA R25, R25, R154, R24 ;  /* 0x0000009a19197223 */ /* 0x000fe20000000018 */
[----:B------:R-:W-:-:S03]  /*66c0*/  IADD3 R14, P4, R6, R14, RZ ;  /* 0x0000000e060e7210 */ /* 0x000fc60007f9e0ff */
[----:B------:R-:W-:Y:S01]  /*66d0*/  IMAD.X R156, R97, 0x1, R157, P5 ;  /* 0x00000001619c7824 */ /* 0x000fe200028e069d */
[----:B------:R-:W-:Y:S01]  /*66e0*/  F2FP.TF32.F32.PACK_B R25, R25 ;  /* 0x00000019ff19723e */ /* 0x000fe200024050ff */
[----:B------:R-:W-:Y:S01]  /*66f0*/  IMAD.X R15, R7, 0x1, R97, P4 ;  /* 0x00000001070f7824 */ /* 0x000fe200020e0661 */
[----:B------:R-:W-:-:S03]  /*6700*/  LEA R6, P5, R20, R10, 0x2 ;  /* 0x0000000a14067211 */ /* 0x000fc600078a10ff */
[----:B------:R0:W-:Y:S01]  /*6710*/  @P2 STG.E desc[UR36][R8.64+0x4], R25 ;  /* 0x0000041908002986 */ /* 0x0001e2000c101924 */
[----:B------:R-:W-:Y:S01]  /*6720*/  LEA.HI.X R7, R20, R11, R156, 0x2, P5 ;  /* 0x0000000b14077211 */ /* 0x000fe200028f149c */
[----:B------:R-:W-:Y:S08]  /*6730*/  @!P3 BRA `(.L_x_157) ;  /* 0x000000000004b947 */ /* 0x000ff00003800000 */
[----:B------:R3:W5:Y:S02]  /*6740*/  LDG.E.LTC128B R172, desc[UR36][R6.64] ;  /* 0x0000002406ac7981 */ /* 0x000764000c1e1920 */
.L_x_157:
[----:B------:R-:W-:Y:S05]  /*6750*/  BSYNC B1 ;  /* 0x0000000000017941 */ /* 0x000fea0003800000 */
.L_x_156:
[----:B---3-5:R-:W-:Y:S01]  /*6760*/  LOP3.LUT R6, R172, 0xffffe000, RZ, 0xc0, !PT ;  /* 0xffffe000ac067812 */ /* 0x028fe200078ec0ff */
[----:B------:R-:W-:Y:S01]  /*6770*/  IMAD.WIDE.U32 R14, R23, R12, R14 ;  /* 0x0000000c170e7225 */ /* 0x000fe200078e000e */
[----:B------:R-:W-:Y:S01]  /*6780*/  ISETP.GT.AND P2, PT, R0, 0x1, P1 ;  /* 0x000000010000780c */ /* 0x000fe20000f44270 */
[----:B------:R-:W-:Y:S02]  /*6790*/  BSSY B1, `(.L_x_158) ;  /* 0x000000c000017945 */ /* 0x000fe40003800000 */
[----:B------:R-:W-:Y:S01]  /*67a0*/  FMUL R3, R6, R155 ;  /* 0x0000009b06037220 */ /* 0x000fe20000400000 */
[----:B------:R-:W-:Y:S01]  /*67b0*/  IADD3 R6, P4, R8, R165, RZ ;  /* 0x000000a508067210 */ /* 0x000fe20007f9e0ff */
[----:B------:R-:W-:Y:S01]  /*67c0*/  IMAD.IADD R13, R13, 0x1, R15 ;  /* 0x000000010d0d7824 */ /* 0x000fe200078e020f */
[----:B------:R-:W-:Y:S01]  /*67d0*/  LEA R10, P5, R14, R10, 0x2 ;  /* 0x0000000a0e0a7211 */ /* 0x000fe200078a10ff */
[----:B------:R-:W-:Y:S02]  /*67e0*/  FFMA R3, R26, R154, R3 ;  /* 0x0000009a1a037223 */ /* 0x000fe40000000003 */
[----:B------:R-:W-:Y:S01]  /*67f0*/  IMAD.X R7, R9, 0x1, R167, P4 ;  /* 0x0000000109077824 */ /* 0x000fe200020e06a7 */
[----:B------:R-:W-:-:S02]  /*6800*/  LEA.HI.X R11, R14, R11, R13, 0x2, P5 ;  /* 0x0000000b0e0b7211 */ /* 0x000fc400028f140d */
[----:B------:R-:W-:-:S05]  /*6810*/  F2FP.TF32.F32.PACK_B R3, R3 ;  /* 0x00000003ff03723e */ /* 0x000fca00024050ff */
[----:B------:R3:W-:Y:S01]  /*6820*/  @P3 STG.E desc[UR36][R6.64], R3 ;  /* 0x0000000306003986 */ /* 0x0007e2000c101924 */
[----:B------:R-:W-:Y:S05]  /*6830*/  @!P2 BRA `(.L_x_159) ;  /* 0x000000000004a947 */ /* 0x000fea0003800000 */
[----:B------:R0:W5:Y:S02]  /*6840*/  LDG.E.LTC128B R172, desc[UR36][R10.64+0x4] ;  /* 0x000004240aac7981 */ /* 0x000164000c1e1920 */
.L_x_159:
[----:B------:R-:W-:Y:S05]  /*6850*/  BSYNC B1 ;  /* 0x0000000000017941 */ /* 0x000fea0003800000 */
.L_x_158:
[----:B-----5:R-:W-:Y:S01]  /*6860*/  LOP3.LUT R12, R172, 0xffffe000, RZ, 0xc0, !PT ;  /* 0xffffe000ac0c7812 */ /* 0x020fe200078ec0ff */
[----:B------:R-:W-:Y:S01]  /*6870*/  BSSY B1, `(.L_x_160) ;  /* 0x0000008000017945 */ /* 0x000fe20003800000 */
[----:B------:R-:W-:-:S03]  /*6880*/  ISETP.GT.AND P3, PT, R0, 0x8, P0 ;  /* 0x000000080000780c */ /* 0x000fc60000764270 */
[----:B------:R-:W-:-:S04]  /*6890*/  FMUL R12, R12, R155 ;  /* 0x0000009b0c0c7220 */ /* 0x000fc80000400000 */
[----:B------:R-:W-:-:S05]  /*68a0*/  FFMA R27, R27, R154, R12 ;  /* 0x0000009a1b1b7223 */ /* 0x000fca000000000c */
[----:B------:R-:W-:-:S05]  /*68b0*/  F2FP.TF32.F32.PACK_B R27, R27 ;  /* 0x0000001bff1b723e */ /* 0x000fca00024050ff */
[----:B------:R0:W-:Y:S01]  /*68c0*/  @P2 STG.E desc[UR36][R6.64+0x4], R27 ;  /* 0x0000041b06002986 */ /* 0x0001e2000c101924 */
[----:B------:R-:W-:Y:S05]  /*68d0*/  @!P3 BRA `(.L_x_161) ;  /* 0x000000000004b947 */ /* 0x000fea0003800000 */
[----:B------:R0:W5:Y:S02]  /*68e0*/  LDG.E.LTC128B R172, desc[UR36][R4.64+0x20] ;  /* 0x0000202404ac7981 */ /* 0x000164000c1e1920 */
.L_x_161:
[----:B------:R-:W-:Y:S05]  /*68f0*/  BSYNC B1 ;  /* 0x0000000000017941 */ /* 0x000fea0003800000 */
.L_x_160:
[----:B0--3-5:R-:W-:Y:S01]  /*6900*/  LOP3.LUT R6, R172, 0xffffe000, RZ, 0xc0, !PT ;  /* 0xffffe000ac067812 */ /* 0x029fe200078ec0ff */
[----:B------:R-:W-:Y:S01]  /*6910*/  IMAD.MOV.U32 R7, RZ, RZ, R9 ;  /* 0x000000ffff077224 */ /* 0x000fe200078e0009 */
[----:B------:R-:W-:Y:S01]  /*6920*/  ISETP.GT.AND P2, PT, R0, 0x9, P0 ;  /* 0x000000090000780c */ /* 0x000fe20000744270 */
[----:B------:R-:W-:Y:S02]  /*6930*/  BSSY B1, `(.L_x_162) ;  /* 0x0000008000017945 */ /* 0x000fe40003800000 */
[----:B------:R-:W-:Y:S01]  /*6940*/  FMUL R3, R6, R155 ;  /* 0x0000009b06037220 */ /* 0x000fe20000400000 */
[----:B------:R-:W-:-:S03]  /*6950*/  IMAD.MOV.U32 R6, RZ, RZ, R8 ;  /* 0x000000ffff067224 */ /* 0x000fc600078e0008 */
[----:B------:R-:W-:-:S05]  /*6960*/  FFMA R3, R28, R154, R3 ;  /* 0x0000009a1c037223 */ /* 0x000fca0000000003 */
[----:B------:R-:W-:-:S05]  /*6970*/  F2FP.TF32.F32.PACK_B R3, R3 ;  /* 0x00000003ff03723e */ /* 0x000fca00024050ff */
[----:B------:R0:W-:Y:S01]  /*6980*/  @P3 STG.E desc[UR36][R6.64+0x20], R3 ;  /* 0x0000200306003986 */ /* 0x0001e2000c101924 */
[----:B------:R-:W-:Y:S05]  /*6990*/  @!P2 BRA `(.L_x_163) ;  /* 0x000000000004a947 */ /* 0x000fea0003800000 */
[----:B------:R3:W5:Y:S02]  /*69a0*/  LDG.E.LTC128B R172, desc[UR36][R4.64+0x24] ;  /* 0x0000242404ac7981 */ /* 0x000764000c1e1920 */
.L_x_163:
[----:B------:R-:W-:Y:S05]  /*69b0*/  BSYNC B1 ;  /* 0x0000000000017941 */ /* 0x000fea0003800000 */
.L_x_162:
        /* <DEDUP_REMOVED lines=9> */
.L_x_165:
[----:B------:R-:W-:Y:S05]  /*6a50*/  BSYNC B1 ;  /* 0x0000000000017941 */ /* 0x000fea0003800000 */
.L_x_164:
[----:B-----5:R-:W-:Y:S01]  /*6a60*/  LOP3.LUT R12, R172, 0xffffe000, RZ, 0xc0, !PT ;  /* 0xffffe000ac0c7812 */ /* 0x020fe200078ec0ff */
[----:B------:R-:W-:Y:S01]  /*6a70*/  BSSY B1, `(.L_x_166) ;  /* 0x000000a000017945 */ /* 0x000fe20003800000 */
[----:B------:R-:W-:Y:S02]  /*6a80*/  IADD3 R8, P3, R165, R8, RZ ;  /* 0x00000008a5087210 */ /* 0x000fe40007f7e0ff */
[----:B------:R-:W-:Y:S01]  /*6a90*/  ISETP.GT.AND P2, PT, R0, 0x9, P1 ;  /* 0x000000090000780c */ /* 0x000fe20000f44270 */
[----:B0-----:R-:W-:Y:S02]  /*6aa0*/  FMUL R3, R12, R155 ;  /* 0x0000009b0c037220 */ /* 0x001fe40000400000 */
[----:B------:R-:W-:Y:S02]  /*6ab0*/  IMAD.X R9, R167, 0x1, R9, P3 ;  /* 0x00000001a7097824 */ /* 0x000fe400018e0609 */
[----:B------:R-:W-:-:S05]  /*6ac0*/  FFMA R3, R30, R154, R3 ;  /* 0x0000009a1e037223 */ /* 0x000fca0000000003 */
[----:B------:R-:W-:-:S05]  /*6ad0*/  F2FP.TF32.F32.PACK_B R3, R3 ;  /* 0x00000003ff03723e */ /* 0x000fca00024050ff */
[----:B------:R0:W-:Y:S01]  /*6ae0*/  @P4 STG.E desc[UR36][R8.64+0x20], R3 ;  /* 0x0000200308004986 */ /* 0x0001e2000c101924 */
[----:B------:R-:W-:Y:S05]  /*6af0*/  @!P2 BRA `(.L_x_167) ;  /* 0x000000000004a947 */ /* 0x000fea0003800000 */
[----:B------:R0:W5:Y:S02]  /*6b00*/  LDG.E.LTC128B R172, desc[UR36][R10.64+0x24] ;  /* 0x000024240aac7981 */ /* 0x000164000c1e1920 */
.L_x_167:
[----:B------:R-:W-:Y:S05]  /*6b10*/  BSYNC B1 ;  /* 0x0000000000017941 */ /* 0x000fea0003800000 */
.L_x_166:
[----:B0----5:R-:W-:Y:S01]  /*6b20*/  LOP3.LUT R8, R172, 0xffffe000, RZ, 0xc0, !PT ;  /* 0xffffe000ac087812 */ /* 0x021fe200078ec0ff */
[----:B------:R-:W-:Y:S01]  /*6b30*/  BSSY B1, `(.L_x_168) ;  /* 0x000000a000017945 */ /* 0x000fe20003800000 */
[----:B------:R-:W-:-:S03]  /*6b40*/  ISETP.GT.AND P3, PT, R0, 0x10, P0 ;  /* 0x000000100000780c */ /* 0x000fc60000764270 */
[----:B------:R-:W-:Y:S01]  /*6b50*/  FMUL R12, R8, R155 ;  /* 0x0000009b080c7220 */ /* 0x000fe20000400000 */
[----:B------:R-:W-:-:S03]  /*6b60*/  IADD3 R8, P4, P5, R165, R158, R93 ;  /* 0x0000009ea5087210 */ /* 0x000fc60007d9e05d */
[----:B------:R-:W-:Y:S01]  /*6b70*/  FFMA R31, R31, R154, R12 ;  /* 0x0000009a1f1f7223 */ /* 0x000fe2000000000c */
[----:B------:R-:W-:-:S04]  /*6b80*/  IADD3.X R9, R167, R159, R95, P4, P5 ;  /* 0x0000009fa7097210 */ /* 0x000fc800027ea45f */
[----:B------:R-:W-:-:S05]  /*6b90*/  F2FP.TF32.F32.PACK_B R31, R31 ;  /* 0x0000001fff1f723e */ /* 0x000fca00024050ff */
[----:B------:R0:W-:Y:S01]  /*6ba0*/  @P2 STG.E desc[UR36][R8.64+0x24], R31 ;  /* 0x0000241f08002986 */ /* 0x0001e2000c101924 */
[----:B------:R-:W-:Y:S05]  /*6bb0*/  @!P3 BRA `(.L_x_169) ;  /* 0x000000000004b947 */ /* 0x000fea0003800000 */
[----:B------:R0:W5:Y:S02]  /*6bc0*/  LDG.E.LTC128B R172, desc[UR36][R4.64+0x40] ;  /* 0x0000402404ac7981 */ /* 0x000164000c1e1920 */
.L_x_169:
[----:B------:R-:W-:Y:S05]  /*6bd0*/  BSYNC B1 ;  /* 0x0000000000017941 */ /* 0x000fea0003800000 */
.L_x_168:
        /* <DEDUP_REMOVED lines=9> */
.L_x_171:
[----:B------:R-:W-:Y:S05]  /*6c70*/  BSYNC B1 ;  /* 0x0000000000017941 */ /* 0x000fea0003800000 */
.L_x_170:
        /* <DEDUP_REMOVED lines=9> */
.L_x_173:
[----:B------:R-:W-:Y:S05]  /*6d10*/  BSYNC B1 ;  /* 0x0000000000017941 */ /* 0x000fea0003800000 */
.L_x_172:
[----:B-----5:R-:W-:Y:S01]  /*6d20*/  LOP3.LUT R12, R172, 0xffffe000, RZ, 0xc0, !PT ;  /* 0xffffe000ac0c7812 */ /* 0x020fe200078ec0ff */
[----:B------:R-:W-:Y:S01]  /*6d30*/  BSSY B1, `(.L_x_174) ;  /* 0x0000008000017945 */ /* 0x000fe20003800000 */
[----:B------:R-:W-:-:S03]  /*6d40*/  ISETP.GT.AND P2, PT, R0, 0x11, P1 ;  /* 0x000000110000780c */ /* 0x000fc60000f44270 */
[----:B0-----:R-:W-:-:S04]  /*6d50*/  FMUL R3, R12, R155 ;  /* 0x0000009b0c037220 */ /* 0x001fc80000400000 */
[----:B------:R-:W-:-:S05]  /*6d60*/  FFMA R3, R34, R154, R3 ;  /* 0x0000009a22037223 */ /* 0x000fca0000000003 */
[----:B------:R-:W-:-:S05]  /*6d70*/  F2FP.TF32.F32.PACK_B R3, R3 ;  /* 0x00000003ff03723e */ /* 0x000fca00024050ff */
[----:B------:R0:W-:Y:S01]  /*6d80*/  @P3 STG.E desc[UR36][R8.64+0x40], R3 ;  /* 0x0000400308003986 */ /* 0x0001e2000c101924 */
[----:B------:R-:W-:Y:S05]  /*6d90*/  @!P2 BRA `(.L_x_175) ;  /* 0x000000000004a947 */ /* 0x000fea0003800000 */
[----:B------:R0:W5:Y:S02]  /*6da0*/  LDG.E.LTC128B R172, desc[UR36][R10.64+0x44] ;  /* 0x000044240aac7981 */ /* 0x000164000c1e1920 */
.L_x_175:
[----:B------:R-:W-:Y:S05]  /*6db0*/  BSYNC B1 ;  /* 0x0000000000017941 */ /* 0x000fea0003800000 */
.L_x_174:
        /* <DEDUP_REMOVED lines=9> */
.L_x_177:
[----:B------:R-:W-:Y:S05]  /*6e50*/  BSYNC B1 ;  /* 0x0000000000017941 */ /* 0x000fea0003800000 */
.L_x_176:
        /* <DEDUP_REMOVED lines=9> */
.L_x_179:
[----:B------:R-:W-:Y:S05]  /*6ef0*/  BSYNC B1 ;  /* 0x0000000000017941 */ /* 0x000fea0003800000 */
.L_x_178:
        /* <DEDUP_REMOVED lines=9> */
.L_x_181:
[----:B------:R-:W-:Y:S05]  /*6f90*/  BSYNC B1 ;  /* 0x0000000000017941 */ /* 0x000fea0003800000 */
.L_x_180:
        /* <DEDUP_REMOVED lines=9> */
.L_x_183:
[----:B------:R-:W-:Y:S05]  /*7030*/  BSYNC B1 ;  /* 0x0000000000017941 */ /* 0x000fea0003800000 */
.L_x_182:
        /* <DEDUP_REMOVED lines=9> */
.L_x_185:
[----:B------:R-:W-:Y:S05]  /*70d0*/  BSYNC B1 ;  /* 0x0000000000017941 */ /* 0x000fea0003800000 */
.L_x_184:
        /* <DEDUP_REMOVED lines=9> */
.L_x_187:
[----:B------:R-:W-:Y:S05]  /*7170*/  BSYNC B1 ;  /* 0x0000000000017941 */ /* 0x000fea0003800000 */
.L_x_186:
        /* <DEDUP_REMOVED lines=9> */
.L_x_189:
[----:B------:R-:W-:Y:S05]  /*7210*/  BSYNC B1 ;  /* 0x0000000000017941 */ /* 0x000fea0003800000 */
.L_x_188:
        /* <DEDUP_REMOVED lines=9> */
.L_x_191:
[----:B------:R-:W-:Y:S05]  /*72b0*/  BSYNC B1 ;  /* 0x0000000000017941 */ /* 0x000fea0003800000 */
.L_x_190:
        /* <DEDUP_REMOVED lines=9> */
.L_x_193:
[----:B------:R-:W-:Y:S05]  /*7350*/  BSYNC B1 ;  /* 0x0000000000017941 */ /* 0x000fea0003800000 */
.L_x_192:
        /* <DEDUP_REMOVED lines=9> */
.L_x_195:
[----:B------:R-:W-:Y:S05]  /*73f0*/  BSYNC B1 ;  /* 0x0000000000017941 */ /* 0x000fea0003800000 */
.L_x_194:
        /* <DEDUP_REMOVED lines=9> */
.L_x_197:
[----:B------:R-:W-:Y:S05]  /*7490*/  BSYNC B1 ;  /* 0x0000000000017941 */ /* 0x000fea0003800000 */
.L_x_196:
        /* <DEDUP_REMOVED lines=9> */
.L_x_199:
[----:B------:R-:W-:Y:S05]  /*7530*/  BSYNC B1 ;  /* 0x0000000000017941 */ /* 0x000fea0003800000 */
.L_x_198:
        /* <DEDUP_REMOVED lines=9> */
.L_x_201:
[----:B------:R-:W-:Y:S05]  /*75d0*/  BSYNC B1 ;  /* 0x0000000000017941 */ /* 0x000fea0003800000 */
.L_x_200:
        /* <DEDUP_REMOVED lines=9> */
.L_x_203:
[----:B------:R-:W-:Y:S05]  /*7670*/  BSYNC B1 ;  /* 0x0000000000017941 */ /* 0x000fea0003800000 */
.L_x_202:
        /* <DEDUP_REMOVED lines=9> */
.L_x_205:
[----:B------:R-:W-:Y:S05]  /*7710*/  BSYNC B1 ;  /* 0x0000000000017941 */ /* 0x000fea0003800000 */
.L_x_204:
        /* <DEDUP_REMOVED lines=9> */
.L_x_207:
[----:B------:R-:W-:Y:S05]  /*77b0*/  BSYNC B1 ;  /* 0x0000000000017941 */ /* 0x000fea0003800000 */
.L_x_206:
        /* <DEDUP_REMOVED lines=9> */
.L_x_209:
[----:B------:R-:W-:Y:S05]  /*7850*/  BSYNC B1 ;  /* 0x0000000000017941 */ /* 0x000fea0003800000 */
.L_x_208:
        /* <DEDUP_REMOVED lines=9> */
.L_x_211:
[----:B------:R-:W-:Y:S05]  /*78f0*/  BSYNC B1 ;  /* 0x0000000000017941 */ /* 0x000fea0003800000 */
.L_x_210:
        /* <DEDUP_REMOVED lines=9> */
.L_x_213:
[----:B------:R-:W-:Y:S05]  /*7990*/  BSYNC B1 ;  /* 0x0000000000017941 */ /* 0x000fea0003800000 */
.L_x_212:
        /* <DEDUP_REMOVED lines=9> */
.L_x_215:
[----:B------:R-:W-:Y:S05]  /*7a30*/  BSYNC B1 ;  /* 0x0000000000017941 */ /* 0x000fea0003800000 */
.L_x_214:
        /* <DEDUP_REMOVED lines=9> */
.L_x_217:
[----:B------:R-:W-:Y:S05]  /*7ad0*/  BSYNC B1 ;  /* 0x0000000000017941 */ /* 0x000fea0003800000 */
.L_x_216:
        /* <DEDUP_REMOVED lines=9> */
.L_x_219:
[----:B------:R-:W-:Y:S05]  /*7b70*/  BSYNC B1 ;  /* 0x0000000000017941 */ /* 0x000fea0003800000 */
.L_x_218:
        /* <DEDUP_REMOVED lines=9> */
.L_x_221:
[----:B------:R-:W-:Y:S05]  /*7c10*/  BSYNC B1 ;  /* 0x0000000000017941 */ /* 0x000fea0003800000 */
.L_x_220:
        /* <DEDUP_REMOVED lines=9> */
.L_x_223:
[----:B------:R-:W-:Y:S05]  /*7cb0*/  BSYNC B1 ;  /* 0x0000000000017941 */ /* 0x000fea0003800000 */
.L_x_222:
        /* <DEDUP_REMOVED lines=9> */
.L_x_225:
[----:B------:R-:W-:Y:S05]  /*7d50*/  BSYNC B1 ;  /* 0x0000000000017941 */ /* 0x000fea0003800000 */
.L_x_224:
        /* <DEDUP_REMOVED lines=9> */
.L_x_227:
[----:B------:R-:W-:Y:S05]  /*7df0*/  BSYNC B1 ;  /* 0x0000000000017941 */ /* 0x000fea0003800000 */
.L_x_226:
        /* <DEDUP_REMOVED lines=9> */
.L_x_229:
[----:B------:R-:W-:Y:S05]  /*7e90*/  BSYNC B1 ;  /* 0x0000000000017941 */ /* 0x000fea0003800000 */
.L_x_228:
        /* <DEDUP_REMOVED lines=9> */
.L_x_231:
[----:B------:R-:W-:Y:S05]  /*7f30*/  BSYNC B1 ;  /* 0x0000000000017941 */ /* 0x000fea0003800000 */
.L_x_230:
        /* <DEDUP_REMOVED lines=9> */
.L_x_233:
[----:B------:R-:W-:Y:S05]  /*7fd0*/  BSYNC B1 ;  /* 0x0000000000017941 */ /* 0x000fea0003800000 */
.L_x_232:
        /* <DEDUP_REMOVED lines=9> */
.L_x_235:
[----:B------:R-:W-:Y:S05]  /*8070*/  BSYNC B1 ;  /* 0x0000000000017941 */ /* 0x000fea0003800000 */
.L_x_234:
        /* <DEDUP_REMOVED lines=9> */
.L_x_237:
[----:B------:R-:W-:Y:S05]  /*8110*/  BSYNC B1 ;  /* 0x0000000000017941 */ /* 0x000fea0003800000 */
.L_x_236:
        /* <DEDUP_REMOVED lines=9> */
.L_x_239:
[----:B------:R-:W-:Y:S05]  /*81b0*/  BSYNC B1 ;  /* 0x0000000000017941 */ /* 0x000fea0003800000 */
.L_x_238:
        /* <DEDUP_REMOVED lines=9> */
.L_x_241:
[----:B------:R-:W-:Y:S05]  /*8250*/  BSYNC B1 ;  /* 0x0000000000017941 */ /* 0x000fea0003800000 */
.L_x_240:
        /* <DEDUP_REMOVED lines=9> */
.L_x_243:
[----:B------:R-:W-:Y:S05]  /*82f0*/  BSYNC B1 ;  /* 0x0000000000017941 */ /* 0x000fea0003800000 */
.L_x_242:
        /* <DEDUP_REMOVED lines=9> */
.L_x_245:
[----:B------:R-:W-:Y:S05]  /*8390*/  BSYNC B1 ;  /* 0x0000000000017941 */ /* 0x000fea0003800000 */
.L_x_244:
        /* <DEDUP_REMOVED lines=9> */
.L_x_247:
[----:B------:R-:W-:Y:S05]  /*8430*/  BSYNC B1 ;  /* 0x0000000000017941 */ /* 0x000fea0003800000 */
.L_x_246:
        /* <DEDUP_REMOVED lines=9> */
.L_x_249:
[----:B------:R-:W-:Y:S05]  /*84d0*/  BSYNC B1 ;  /* 0x0000000000017941 */ /* 0x000fea0003800000 */
.L_x_248:
        /* <DEDUP_REMOVED lines=9> */
.L_x_251:
[----:B------:R-:W-:Y:S05]  /*8570*/  BSYNC B1 ;  /* 0x0000000000017941 */ /* 0x000fea0003800000 */
.L_x_250:
        /* <DEDUP_REMOVED lines=9> */
.L_x_253:
[----:B------:R-:W-:Y:S05]  /*8610*/  BSYNC B1 ;  /* 0x0000000000017941 */ /* 0x000fea0003800000 */
.L_x_252:
        /* <DEDUP_REMOVED lines=9> */
.L_x_255:
[----:B------:R-:W-:Y:S05]  /*86b0*/  BSYNC B1 ;  /* 0x0000000000017941 */ /* 0x000fea0003800000 */
.L_x_254:
        /* <DEDUP_REMOVED lines=9> */
.L_x_257:
[----:B------:R-:W-:Y:S05]  /*8750*/  BSYNC B1 ;  /* 0x0000000000017941 */ /* 0x000fea0003800000 */
.L_x_256:
        /* <DEDUP_REMOVED lines=9> */
.L_x_259:
[----:B------:R-:W-:Y:S05]  /*87f0*/  BSYNC B1 ;  /* 0x0000000000017941 */ /* 0x000fea0003800000 */
.L_x_258:
        /* <DEDUP_REMOVED lines=9> */
.L_x_261:
[----:B------:R-:W-:Y:S05]  /*8890*/  BSYNC B1 ;  /* 0x0000000000017941 */ /* 0x000fea0003800000 */
.L_x_260:
        /* <DEDUP_REMOVED lines=9> */
.L_x_263:
[----:B------:R-:W-:Y:S05]  /*8930*/  BSYNC B1 ;  /* 0x0000000000017941 */ /* 0x000fea0003800000 */
.L_x_262:
        /* <DEDUP_REMOVED lines=9> */
.L_x_265:
[----:B------:R-:W-:Y:S05]  /*89d0*/  BSYNC B1 ;  /* 0x0000000000017941 */ /* 0x000fea0003800000 */
.L_x_264:
        /* <DEDUP_REMOVED lines=9> */
.L_x_267:
[----:B------:R-:W-:Y:S05]  /*8a70*/  BSYNC B1 ;  /* 0x0000000000017941 */ /* 0x000fea0003800000 */
.L_x_266:
        /* <DEDUP_REMOVED lines=9> */
.L_x_269:
[----:B------:R-:W-:Y:S05]  /*8b10*/  BSYNC B1 ;  /* 0x0000000000017941 */ /* 0x000fea0003800000 */
.L_x_268:
        /* <DEDUP_REMOVED lines=9> */
.L_x_271:
[----:B------:R-:W-:Y:S05]  /*8bb0*/  BSYNC B1 ;  /* 0x0000000000017941 */ /* 0x000fea0003800000 */
.L_x_270:
        /* <DEDUP_REMOVED lines=9> */
.L_x_273:
[----:B------:R-:W-:Y:S05]  /*8c50*/  BSYNC B1 ;  /* 0x0000000000017941 */ /* 0x000fea0003800000 */
.L_x_272:
        /* <DEDUP_REMOVED lines=9> */
.L_x_275:
[----:B------:R-:W-:Y:S05]  /*8cf0*/  BSYNC B1 ;  /* 0x0000000000017941 */ /* 0x000fea0003800000 */
.L_x_274:
[----:B0-23-5:R-:W-:Y:S01]  /*8d00*/  LOP3.LUT R4, R172, 0xffffe000, RZ, 0xc0, !PT ;  /* 0xffffe000ac047812 */ /* 0x02dfe200078ec0ff */
        /* <DEDUP_REMOVED lines=8> */
.L_x_277:
[----:B------:R-:W-:Y:S05]  /*8d90*/  BSYNC B1 ;  /* 0x0000000000017941 */ /* 0x000fea0003800000 */
.L_x_276:
[----:B-----5:R-:W-:Y:S01]  /*8da0*/  LOP3.LUT R4, R172, 0xffffe000, RZ, 0xc0, !PT ;  /* 0xffffe000ac047812 */ /* 0x020fe200078ec0ff */
[----:B------:R-:W-:Y:S01]  /*8db0*/  @P2 IMAD.MOV.U32 R5, RZ, RZ, R9 ;  /* 0x000000ffff052224 */ /* 0x000fe200078e0009 */
[----:B------:R-:W-:Y:S01]  /*8dc0*/  ISETP.GT.AND P1, PT, R0, 0x79, P1 ;  /* 0x000000790000780c */ /* 0x000fe20000f24270 */
[----:B------:R-:W-:Y:S02]  /*8dd0*/  BSSY B1, `(.L_x_278) ;  /* 0x0000008000017945 */ /* 0x000fe40003800000 */
[----:B------:R-:W-:Y:S01]  /*8de0*/  FMUL R3, R4, R155 ;  /* 0x0000009b04037220 */ /* 0x000fe20000400000 */
[----:B------:R-:W-:-:S03]  /*8df0*/  @P2 IMAD.MOV.U32 R4, RZ, RZ, R8 ;  /* 0x000000ffff042224 */ /* 0x000fc600078e0008 */
[----:B------:R-:W-:-:S05]  /*8e00*/  FFMA R3, R86, R154, R3 ;  /* 0x0000009a56037223 */ /* 0x000fca0000000003 */
[----:B------:R-:W-:-:S05]  /*8e10*/  F2FP.TF32.F32.PACK_B R3, R3 ;  /* 0x00000003ff03723e */ /* 0x000fca00024050ff */
[----:B------:R3:W-:Y:S01]  /*8e20*/  @P2 STG.E desc[UR36][R4.64+0x1e0], R3 ;  /* 0x0001e00304002986 */ /* 0x0007e2000c101924 */
[----:B------:R-:W-:Y:S05]  /*8e30*/  @!P1 BRA `(.L_x_279) ;  /* 0x0000000000049947 */ /* 0x000fea0003800000 */
[----:B------:R0:W5:Y:S02]  /*8e40*/  LDG.E.LTC128B R172, desc[UR36][R10.64+0x1e4] ;  /* 0x0001e4240aac7981 */ /* 0x000164000c1e1920 */
.L_x_279:
[----:B------:R-:W-:Y:S05]  /*8e50*/  BSYNC B1 ;  /* 0x0000000000017941 */ /* 0x000fea0003800000 */
.L_x_278:
[----:B------:R-:W-:Y:S05]  /*8e60*/  @!P1 BRA `(.L_x_280) ;  /* 0x00000024003c9947 */ /* 0x000fea0003800000 */
[----:B-----5:R-:W-:-:S05]  /*8e70*/  LOP3.LUT R172, R172, 0xffffe000, RZ, 0xc0, !PT ;  /* 0xffffe000acac7812 */ /* 0x020fca00078ec0ff */
[----:B------:R-:W-:-:S04]  /*8e80*/  FMUL R172, R172, R155 ;  /* 0x0000009bacac7220 */ /* 0x000fc80000400000 */
[----:B------:R-:W-:-:S05]  /*8e90*/  FFMA R87, R87, R154, R172 ;  /* 0x0000009a57577223 */ /* 0x000fca00000000ac */
[----:B------:R-:W-:-:S05]  /*8ea0*/  F2FP.TF32.F32.PACK_B R87, R87 ;  /* 0x00000057ff57723e */ /* 0x000fca00024050ff */
[----:B------:R0:W-:Y:S01]  /*8eb0*/  STG.E desc[UR36][R8.64+0x1e4], R87 ;  /* 0x0001e45708007986 */ /* 0x0001e2000c101924 */
[----:B------:R-:W-:Y:S05]  /*8ec0*/  BRA `(.L_x_280) ;  /* 0x0000002400247947 */ /* 0x000fea0003800000 */
.L_x_29:
[----:B------:R-:W-:Y:S01]  /*8ed0*/  ULDC.64 UR4, c[0x0][0x5c0] ;  /* 0x0001700000047ab9 */ /* 0x000fe20000000a00 */
[-C--:B------:R-:W-:Y:S01]  /*8ee0*/  FMUL R15, R88, R154.reuse ;  /* 0x0000009a580f7220 */ /* 0x080fe20000400000 */
[----:B------:R-:W-:Y:S01]  /*8ef0*/  LEA R6, P0, R168, UR4, 0x2 ;  /* 0x00000004a8067c11 */ /* 0x000fe2000f8010ff */
[----:B------:R-:W-:Y:S01]  /*8f00*/  IMAD.SHL.U32 R11, R4, 0x20, RZ ;  /* 0x00000020040b7824 */ /* 0x000fe200078e00ff */
[----:B------:R-:W-:Y:S01]  /*8f10*/  ISETP.GT.AND P5, PT, R0, 0x1, P3 ;  /* 0x000000010000780c */ /* 0x000fe20001fa4270 */
[-C--:B------:R-:W-:Y:S01]  /*8f20*/  FMUL R89, R89, R154.reuse ;  /* 0x0000009a59597220 */ /* 0x080fe20000400000 */
[----:B------:R-:W-:Y:S01]  /*8f30*/  LEA.HI.X R7, R168, UR5, R171, 0x2, P0 ;  /* 0x00000005a8077c11 */ /* 0x000fe200080f14ab */
[-C--:B------:R-:W-:Y:S01]  /*8f40*/  FMUL R21, R90, R154.reuse ;  /* 0x0000009a5a157220 */ /* 0x080fe20000400000 */
[----:B------:R-:W-:Y:S01]  /*8f50*/  ISETP.GT.AND P0, PT, R3, 0x8, PT ;  /* 0x000000080300780c */ /* 0x000fe20003f04270 */
[-C--:B------:R-:W-:Y:S01]  /*8f60*/  FMUL R91, R91, R154.reuse ;  /* 0x0000009a5b5b7220 */ /* 0x080fe20000400000 */
[----:B------:R-:W-:Y:S01]  /*8f70*/  F2FP.TF32.F32.PACK_B R15, R15 ;  /* 0x0000000fff0f723e */ /* 0x000fe200024050ff */
[-C--:B------:R-:W-:Y:S01]  /*8f80*/  FMUL R93, R93, R154.reuse ;  /* 0x0000009a5d5d7220 */ /* 0x080fe20000400000 */
[----:B------:R-:W-:Y:S01]  /*8f90*/  ISETP.GT.AND P1, PT, R0, RZ, P0 ;  /* 0x000000ff0000720c */ /* 0x000fe20000724270 */
[-C--:B------:R-:W-:Y:S01]  /*8fa0*/  FMUL R23, R94, R154.reuse ;  /* 0x0000009a5e177220 */ /* 0x080fe20000400000 */
[----:B------:R-:W-:Y:S01]  /*8fb0*/  ISETP.GT.AND P4, PT, R0, 0x1, P0 ;  /* 0x000000010000780c */ /* 0x000fe20000784270 */
[----:B------:R0:W-:Y:S01]  /*8fc0*/  @P2 STG.E desc[UR36][R6.64], R15 ;  /* 0x0000000f06002986 */ /* 0x0001e2000c101924 */
[----:B------:R-:W-:Y:S01]  /*8fd0*/  SHF.L.U64.HI R9, R4, 0x5, R5 ;  /* 0x0000000504097819 */ /* 0x000fe20000010205 */
[----:B------:R-:W-:Y:S01]  /*8fe0*/  FMUL R95, R95, R154 ;  /* 0x0000009a5f5f7220 */ /* 0x000fe20000400000 */
[----:B------:R-:W-:Y:S01]  /*8ff0*/  IADD3 R12, P2, R11, R6, RZ ;  /* 0x000000060b0c7210 */ /* 0x000fe20007f5e0ff */
[-C--:B------:R-:W-:Y:S01]  /*9000*/  FMUL R97, R97, R154.reuse ;  /* 0x0000009a61617220 */ /* 0x080fe20000400000 */
[----:B------:R-:W-:Y:S01]  /*9010*/  F2FP.TF32.F32.PACK_B R89, R89 ;  /* 0x00000059ff59723e */ /* 0x000fe200024050ff */
[-C--:B------:R-:W-:Y:S01]  /*9020*/  FMUL R99, R99, R154.reuse ;  /* 0x0000009a63637220 */ /* 0x080fe20000400000 */
[----:B------:R-:W-:Y:S01]  /*9030*/  F2FP.TF32.F32.PACK_B R21, R21 ;  /* 0x00000015ff15723e */ /* 0x000fe200024050ff */
[----:B------:R-:W-:Y:S01]  /*9040*/  IMAD.X R13, R9, 0x1, R7, P2 ;  /* 0x00000001090d7824 */ /* 0x000fe200010e0607 */
[----:B------:R-:W-:Y:S01]  /*9050*/  F2FP.TF32.F32.PACK_B R91, R91 ;  /* 0x0000005bff5b723e */ /* 0x000fe200024050ff */
[----:B------:R-:W-:Y:S01]  /*9060*/  @P5 STG.E desc[UR36][R6.64+0x4], R89 ;  /* 0x0000045906005986 */ /* 0x000fe2000c101924 */
[----:B------:R-:W-:Y:S01]  /*9070*/  ISETP.GT.AND P5, PT, R0, 0x8, P3 ;  /* 0x000000080000780c */ /* 0x000fe20001fa4270 */
[-C--:B0-----:R-:W-:Y:S01]  /*9080*/  FMUL R15, R92, R154.reuse ;  /* 0x0000009a5c0f7220 */ /* 0x081fe20000400000 */
[C---:B------:R-:W-:Y:S01]  /*9090*/  ISETP.GT.AND P2, PT, R0.reuse, 0x9, P3 ;  /* 0x000000090000780c */ /* 0x040fe20001f44270 */
[----:B------:R0:W-:Y:S01]  /*90a0*/  @P1 STG.E desc[UR36][R12.64], R21 ;  /* 0x000000150c001986 */ /* 0x0001e2000c101924 */
[C---:B------:R-:W-:Y:S01]  /*90b0*/  ISETP.GT.AND P1, PT, R0.reuse, 0x8, P0 ;  /* 0x000000080000780c */ /* 0x040fe20000724270 */
[-C--:B------:R-:W-:Y:S01]  /*90c0*/  FMUL R101, R101, R154.reuse ;  /* 0x0000009a65657220 */ /* 0x080fe20000400000 */
[----:B------:R-:W-:Y:S01]  /*90d0*/  F2FP.TF32.F32.PACK_B R15, R15 ;  /* 0x0000000fff0f723e */ /* 0x000fe200024050ff */
[----:B------:R-:W-:Y:S01]  /*90e0*/  @P4 STG.E desc[UR36][R12.64+0x4], R91 ;  /* 0x0000045b0c004986 */ /* 0x000fe2000c101924 */
[----:B------:R-:W-:Y:S01]  /*90f0*/  ISETP.GT.AND P4, PT, R0, 0x9, P0 ;  /* 0x000000090000780c */ /* 0x000fe20000784270 */
[-C--:B------:R-:W-:Y:S01]  /*9100*/  FMUL R103, R103, R154.reuse ;  /* 0x0000009a67677220 */ /* 0x080fe20000400000 */
[----:B------:R-:W-:Y:S01]  /*9110*/  F2FP.TF32.F32.PACK_B R93, R93 ;  /* 0x0000005dff5d723e */ /* 0x000fe200024050ff */
[-C--:B------:R-:W-:Y:S01]  /*9120*/  FMUL R105, R105, R154.reuse ;  /* 0x0000009a69697220 */ /* 0x080fe20000400000 */
[----:B------:R-:W-:Y:S01]  /*9130*/  F2FP.TF32.F32.PACK_B R23, R23 ;  /* 0x00000017ff17723e */ /* 0x000fe200024050ff */
[----:B------:R1:W-:Y:S01]  /*9140*/  @P5 STG.E desc[UR36][R6.64+0x20], R15 ;  /* 0x0000200f06005986 */ /* 0x0003e2000c101924 */
[----:B------:R-:W-:Y:S01]  /*9150*/  F2FP.TF32.F32.PACK_B R95, R95 ;  /* 0x0000005fff5f723e */ /* 0x000fe200024050ff */
[-C--:B0-----:R-:W-:Y:S01]  /*9160*/  FMUL R21, R96, R154.reuse ;  /* 0x0000009a60157220 */ /* 0x081fe20000400000 */
[C---:B------:R-:W-:Y:S01]  /*9170*/  ISETP.GT.AND P5, PT, R0.reuse, 0x10, P3 ;  /* 0x000000100000780c */ /* 0x040fe20001fa4270 */
[----:B------:R-:W-:Y:S01]  /*9180*/  @P2 STG.E desc[UR36][R6.64+0x24], R93 ;  /* 0x0000245d06002986 */ /* 0x000fe2000c101924 */
[C---:B------:R-:W-:Y:S01]  /*9190*/  ISETP.GT.AND P2, PT, R0.reuse, 0x11, P3 ;  /* 0x000000110000780c */ /* 0x040fe20001f44270 */
[-C--:B------:R-:W-:Y:S01]  /*91a0*/  FMUL R107, R107, R154.reuse ;  /* 0x0000009a6b6b7220 */ /* 0x080fe20000400000 */
[----:B------:R-:W-:Y:S01]  /*91b0*/  F2FP.TF32.F32.PACK_B R21, R21 ;  /* 0x00000015ff15723e */ /* 0x000fe200024050ff */
[----:B------:R0:W-:Y:S01]  /*91c0*/  @P1 STG.E desc[UR36][R12.64+0x20], R23 ;  /* 0x000020170c001986 */ /* 0x0001e2000c101924 */
[C---:B------:R-:W-:Y:S01]  /*91d0*/  ISETP.GT.AND P1, PT, R0.reuse, 0x10, P0 ;  /* 0x000000100000780c */ /* 0x040fe20000724270 */
[-C--:B------:R-:W-:Y:S01]  /*91e0*/  FMUL R109, R109, R154.reuse ;  /* 0x0000009a6d6d7220 */ /* 0x080fe20000400000 */
[----:B------:R-:W-:Y:S01]  /*91f0*/  F2FP.TF32.F32.PACK_B R97, R97 ;  /* 0x00000061ff61723e */ /* 0x000fe200024050ff */
[----:B------:R-:W-:Y:S01]  /*9200*/  @P4 STG.E desc[UR36][R12.64+0x24], R95 ;  /* 0x0000245f0c004986 */ /* 0x000fe2000c101924 */
[----:B------:R-:W-:Y:S01]  /*9210*/  ISETP.GT.AND P4, PT, R0, 0x11, P0 ;  /* 0x000000110000780c */ /* 0x000fe20000784270 */
[-C--:B-1----:R-:W-:Y:S01]  /*9220*/  FMUL R15, R98, R154.reuse ;  /* 0x0000009a620f7220 */ /* 0x082fe20000400000 */
[----:B------:R-:W-:Y:S01]  /*9230*/  F2FP.TF32.F32.PACK_B R99, R99 ;  /* 0x00000063ff63723e */ /* 0x000fe200024050ff */
[----:B------:R1:W-:Y:S01]  /*9240*/  @P5 STG.E desc[UR36][R6.64+0x40], R21 ;  /* 0x0000401506005986 */ /* 0x0003e2000c101924 */
[C---:B------:R-:W-:Y:S01]  /*9250*/  ISETP.GT.AND P5, PT, R0.reuse, 0x18, P3 ;  /* 0x000000180000780c */ /* 0x040fe20001fa4270 */
[-C--:B------:R-:W-:Y:S01]  /*9260*/  FMUL R111, R111, R154.reuse ;  /* 0x0000009a6f6f7220 */ /* 0x080fe20000400000 */
[----:B------:R-:W-:Y:S01]  /*9270*/  F2FP.TF32.F32.PACK_B R15, R15 ;  /* 0x0000000fff0f723e */ /* 0x000fe200024050ff */
[----:B------:R-:W-:Y:S01]  /*9280*/  @P2 STG.E desc[UR36][R6.64+0x44], R97 ;  /* 0x0000446106002986 */ /* 0x000fe2000c101924 */
[----:B------:R-:W-:Y:S01]  /*9290*/  ISETP.GT.AND P2, PT, R0, 0x19, P3 ;  /* 0x000000190000780c */ /* 0x000fe20001f44270 */
[-C--:B0-----:R-:W-:Y:S01]  /*92a0*/  FMUL R23, R100, R154.reuse ;  /* 0x0000009a64177220 */ /* 0x081fe20000400000 */
        /* <DEDUP_REMOVED lines=177> */
[----:B------:R-:W-:Y:S01]  /*9dc0*/  @P1 STG.E desc[UR36][R12.64+0x1a0], R23 ;  /* 0x0001a0170c001986 */ /* 0x000fe2000c101924 */
        /* <DEDUP_REMOVED lines=11> */
[-C--:B------:R-:W-:Y:S01]  /*9e80*/  FMUL R33, R33, R154.reuse ;  /* 0x0000009a21217220 */ /* 0x080fe20000400000 */
[----:B------:R-:W-:Y:S01]  /*9e90*/  ISETP.GT.AND P3, PT, R0, 0x79, P3 ;  /* 0x000000790000780c */ /* 0x000fe20001f64270 */
[----:B------:R-:W-:Y:S01]  /*9ea0*/  @P1 STG.E desc[UR36][R6.64+0x1c4], R145 ;  /* 0x0001c49106001986 */ /* 0x000fe2000c101924 */
[----:B------:R-:W-:Y:S01]  /*9eb0*/  ISETP.GT.AND P1, PT, R3, 0x80, PT ;  /* 0x000000800300780c */ /* 0x000fe20003f24270 */
[-C--:B------:R-:W-:Y:S01]  /*9ec0*/  FMUL R35, R35, R154.reuse ;  /* 0x0000009a23237220 */ /* 0x080fe20000400000 */
[----:B------:R-:W-:Y:S01]  /*9ed0*/  F2FP.TF32.F32.PACK_B R149, R149 ;  /* 0x00000095ff95723e */ /* 0x000fe200024050ff */
[----:B------:R1:W-:Y:S01]  /*9ee0*/  @P2 STG.E desc[UR36][R12.64+0x1c0], R15 ;  /* 0x0001c00f0c002986 */ /* 0x0003e2000c101924 */
[----:B------:R-:W-:Y:S01]  /*9ef0*/  ISETP.GT.AND P2, PT, R3, 0x88, PT ;  /* 0x000000880300780c */ /* 0x000fe20003f44270 */
[-C--:B------:R-:W-:Y:S01]  /*9f00*/  FMUL R3, R148, R154.reuse ;  /* 0x0000009a94037220 */ /* 0x080fe20000400000 */
[-C--:B0-----:R-:W-:Y:S01]  /*9f10*/  FMUL R21, R150, R154.reuse ;  /* 0x0000009a96157220 */ /* 0x081fe20000400000 */
[----:B------:R-:W-:Y:S01]  /*9f20*/  @P4 STG.E desc[UR36][R12.64+0x1c4], R147 ;  /* 0x0001c4930c004986 */ /* 0x000fe2000c101924 */
[C---:B------:R-:W-:Y:S01]  /*9f30*/  ISETP.GT.AND P4, PT, R0.reuse, 0x78, P0 ;  /* 0x000000780000780c */ /* 0x040fe20000784270 */
[-C--:B------:R-:W-:Y:S01]  /*9f40*/  FMUL R37, R37, R154.reuse ;  /* 0x0000009a25257220 */ /* 0x080fe20000400000 */
[----:B------:R-:W-:Y:S01]  /*9f50*/  ISETP.GT.AND P0, PT, R0, 0x79, P0 ;  /* 0x000000790000780c */ /* 0x000fe20000704270 */
[-C--:B------:R-:W-:Y:S01]  /*9f60*/  FMUL R39, R39, R154.reuse ;  /* 0x0000009a27277220 */ /* 0x080fe20000400000 */
[----:B------:R-:W-:Y:S01]  /*9f70*/  F2FP.TF32.F32.PACK_B R3, R3 ;  /* 0x00000003ff03723e */ /* 0x000fe200024050ff */
[-C--:B------:R-:W-:Y:S01]  /*9f80*/  FMUL R41, R41, R154.reuse ;  /* 0x0000009a29297220 */ /* 0x080fe20000400000 */
[----:B------:R-:W-:Y:S01]  /*9f90*/  F2FP.TF32.F32.PACK_B R21, R21 ;  /* 0x00000015ff15723e */ /* 0x000fe200024050ff */
[C---:B-1----:R-:W-:Y:S01]  /*9fa0*/  IMAD.SHL.U32 R15, R4.reuse, 0x200, RZ ;  /* 0x00000200040f7824 */ /* 0x042fe200078e00ff */
[----:B------:R-:W-:Y:S01]  /*9fb0*/  F2FP.TF32.F32.PACK_B R151, R151 ;  /* 0x00000097ff97723e */ /* 0x000fe200024050ff */
[----:B------:R0:W-:Y:S01]  /*9fc0*/  @P5 STG.E desc[UR36][R6.64+0x1e0], R3 ;  /* 0x0001e00306005986 */ /* 0x0001e2000c101924 */
[----:B------:R-:W-:Y:S01]  /*9fd0*/  SHF.L.U64.HI R5, R4, 0x9, R5 ;  /* 0x0000000904057819 */ /* 0x000fe20000010205 */
[----:B------:R-:W-:Y:S01]  /*9fe0*/  FMUL R43, R43, R154 ;  /* 0x0000009a2b2b7220 */ /* 0x000fe20000400000 */
[----:B------:R-:W-:Y:S01]  /*9ff0*/  F2FP.TF32.F32.PACK_B R25, R25 ;  /* 0x00000019ff19723e */ /* 0x000fe200024050ff */
[----:B------:R-:W-:Y:S01]  /*a000*/  @P3 STG.E desc[UR36][R6.64+0x1e4], R149 ;  /* 0x0001e49506003986 */ /* 0x000fe2000c101924 */
[----:B------:R-:W-:Y:S01]  /*a010*/  IADD3 R4, P3, R15, R6, RZ ;  /* 0x000000060f047210 */ /* 0x000fe20007f7e0ff */
[----:B------:R-:W-:Y:S01]  /*a020*/  FMUL R45, R45, R154 ;  /* 0x0000009a2d2d7220 */ /* 0x000fe20000400000 */
[----:B------:R-:W-:Y:S01]  /*a030*/  F2FP.TF32.F32.PACK_B R27, R27 ;  /* 0x0000001bff1b723e */ /* 0x000fe200024050ff */
[----:B------:R1:W-:Y:S01]  /*a040*/  @P4 STG.E desc[UR36][R12.64+0x1e0], R21 ;  /* 0x0001e0150c004986 */ /* 0x0003e2000c101924 */
[----:B------:R-:W-:Y:S01]  /*a050*/  IADD3 R14, P4, P5, R11, R6, R15 ;  /* 0x000000060b0e7210 */ /* 0x000fe20007d9e00f */
[-C--:B------:R-:W-:Y:S01]  /*a060*/  FMUL R47, R47, R154.reuse ;  /* 0x0000009a2f2f7220 */ /* 0x080fe20000400000 */
[----:B------:R-:W-:Y:S01]  /*a070*/  F2FP.TF32.F32.PACK_B R29, R29 ;  /* 0x0000001dff1d723e */ /* 0x000fe200024050ff */
[----:B------:R2:W-:Y:S01]  /*a080*/  @P0 STG.E desc[UR36][R12.64+0x1e4], R151 ;  /* 0x0001e4970c000986 */ /* 0x0005e2000c101924 */
[----:B------:R-:W-:Y:S01]  /*a090*/  ISETP.GT.AND P0, PT, R0, RZ, P1 ;  /* 0x000000ff0000720c */ /* 0x000fe20000f04270 */
[-C--:B0-----:R-:W-:Y:S01]  /*a0a0*/  FMUL R3, R24, R154.reuse ;  /* 0x0000009a18037220 */ /* 0x081fe20000400000 */
[----:B------:R-:W-:Y:S01]  /*a0b0*/  IADD3.X R15, R9, R7, R5, P4, P5 ;  /* 0x00000007090f7210 */ /* 0x000fe200027ea405 */
[----:B------:R-:W-:Y:S01]  /*a0c0*/  IMAD.X R5, R5, 0x1, R7, P3 ;  /* 0x0000000105057824 */ /* 0x000fe200018e0607 */
[C---:B------:R-:W-:Y:S01]  /*a0d0*/  ISETP.GT.AND P5, PT, R0.reuse, 0x1, P1 ;  /* 0x000000010000780c */ /* 0x040fe20000fa4270 */
[-C--:B------:R-:W-:Y:S01]  /*a0e0*/  FMUL R49, R49, R154.reuse ;  /* 0x0000009a31317220 */ /* 0x080fe20000400000 */
[----:B------:R-:W-:Y:S01]  /*a0f0*/  ISETP.GT.AND P4, PT, R0, RZ, P2 ;  /* 0x000000ff0000720c */ /* 0x000fe20001784270 */
[-C--:B-1----:R-:W-:Y:S01]  /*a100*/  FMUL R21, R26, R154.reuse ;  /* 0x0000009a1a157220 */ /* 0x082fe20000400000 */
[----:B------:R-:W-:Y:S01]  /*a110*/  F2FP.TF32.F32.PACK_B R3, R3 ;  /* 0x00000003ff03723e */ /* 0x000fe200024050ff */
[----:B------:R-:W-:Y:S01]  /*a120*/  FMUL R51, R51, R154 ;  /* 0x0000009a33337220 */ /* 0x000fe20000400000 */
[----:B------:R-:W-:Y:S01]  /*a130*/  IADD3 R6, P3, R11, R4, RZ ;  /* 0x000000040b067210 */ /* 0x000fe20007f7e0ff */
[-C--:B--2---:R-:W-:Y:S01]  /*a140*/  FMUL R13, R28, R154.reuse ;  /* 0x0000009a1c0d7220 */ /* 0x084fe20000400000 */
[----:B------:R-:W-:Y:S01]  /*a150*/  F2FP.TF32.F32.PACK_B R21, R21 ;  /* 0x00000015ff15723e */ /* 0x000fe200024050ff */
[----:B------:R0:W-:Y:S01]  /*a160*/  @P0 STG.E desc[UR36][R4.64], R3 ;  /* 0x0000000304000986 */ /* 0x0001e2000c101924 */
[C---:B------:R-:W-:Y:S01]  /*a170*/  ISETP.GT.AND P0, PT, R0.reuse, 0x1, P2 ;  /* 0x000000010000780c */ /* 0x040fe20001704270 */
[--C-:B------:R-:W-:Y:S01]  /*a180*/  IMAD.X R7, R9, 0x1, R5.reuse, P3 ;  /* 0x0000000109077824 */ /* 0x100fe200018e0605 */
[C---:B------:R-:W-:Y:S01]  /*a190*/  ISETP.GT.AND P3, PT, R0.reuse, 0x9, P1 ;  /* 0x000000090000780c */ /* 0x040fe20000f64270 */
[----:B------:R-:W-:Y:S01]  /*a1a0*/  @P5 STG.E desc[UR36][R4.64+0x4], R25 ;  /* 0x0000041904005986 */ /* 0x000fe2000c101924 */
[----:B------:R-:W-:Y:S01]  /*a1b0*/  F2FP.TF32.F32.PACK_B R13, R13 ;  /* 0x0000000dff0d723e */ /* 0x000fe200024050ff */
[----:B------:R-:W-:Y:S01]  /*a1c0*/  FMUL R53, R53, R154 ;  /* 0x0000009a35357220 */ /* 0x000fe20000400000 */
[----:B------:R-:W-:Y:S01]  /*a1d0*/  IADD3 R8, P5, R11, R4, RZ ;  /* 0x000000040b087210 */ /* 0x000fe20007fbe0ff */
[----:B------:R1:W-:Y:S01]  /*a1e0*/  @P4 STG.E desc[UR36][R6.64], R21 ;  /* 0x0000001506004986 */ /* 0x0003e2000c101924 */
[----:B------:R-:W-:Y:S01]  /*a1f0*/  ISETP.GT.AND P4, PT, R0, 0x8, P1 ;  /* 0x000000080000780c */ /* 0x000fe20000f84270 */
[-C--:B------:R-:W-:Y:S01]  /*a200*/  FMUL R11, R32, R154.reuse ;  /* 0x0000009a200b7220 */ /* 0x080fe20000400000 */
[----:B------:R-:W-:Y:S01]  /*a210*/  F2FP.TF32.F32.PACK_B R31, R31 ;  /* 0x0000001fff1f723e */ /* 0x000fe200024050ff */
[-C--:B0-----:R-:W-:Y:S01]  /*a220*/  FMUL R3, R30, R154.reuse ;  /* 0x0000009a1e037220 */ /* 0x081fe20000400000 */
[----:B------:R-:W-:Y:S01]  /*a230*/  IMAD.X R9, R9, 0x1, R5, P5 ;  /* 0x0000000109097824 */ /* 0x000fe200028e0605 */
[----:B------:R-:W-:Y:S01]  /*a240*/  @P0 STG.E desc[UR36][R6.64+0x4], R27 ;  /* 0x0000041b06000986 */ /* 0x000fe2000c101924 */
[C---:B------:R-:W-:Y:S01]  /*a250*/  ISETP.GT.AND P0, PT, R0.reuse, 0x8, P2 ;  /* 0x000000080000780c */ /* 0x040fe20001704270 */
[-C--:B------:R-:W-:Y:S01]  /*a260*/  FMUL R55, R55, R154.reuse ;  /* 0x0000009a37377220 */ /* 0x080fe20000400000 */
[----:B------:R-:W-:Y:S01]  /*a270*/  F2FP.TF32.F32.PACK_B R3, R3 ;  /* 0x00000003ff03723e */ /* 0x000fe200024050ff */
[----:B------:R-:W-:Y:S01]  /*a280*/  @P3 STG.E desc[UR36][R4.64+0x24], R29 ;  /* 0x0000241d04003986 */ /* 0x000fe2000c101924 */
[----:B------:R-:W-:Y:S01]  /*a290*/  ISETP.GT.AND P5, PT, R0, 0x10, P1 ;  /* 0x000000100000780c */ /* 0x000fe20000fa4270 */
[-C--:B-1----:R-:W-:Y:S01]  /*a2a0*/  FMUL R21, R36, R154.reuse ;  /* 0x0000009a24157220 */ /* 0x082fe20000400000 */
[C---:B------:R-:W-:Y:S01]  /*a2b0*/  ISETP.GT.AND P3, PT, R0.reuse, 0x11, P1 ;  /* 0x000000110000780c */ /* 0x040fe20000f64270 */
[----:B------:R0:W-:Y:S01]  /*a2c0*/  @P4 STG.E desc[UR36][R4.64+0x20], R13 ;  /* 0x0000200d04004986 */ /* 0x0001e2000c101924 */
[C---:B------:R-:W-:Y:S01]  /*a2d0*/  ISETP.GT.AND P4, PT, R0.reuse, 0x9, P2 ;  /* 0x000000090000780c */ /* 0x040fe20001784270 */
[-C--:B------:R-:W-:Y:S01]  /*a2e0*/  FMUL R57, R57, R154.reuse ;  /* 0x0000009a39397220 */ /* 0x080fe20000400000 */
[----:B------:R-:W-:Y:S01]  /*a2f0*/  F2FP.TF32.F32.PACK_B R11, R11 ;  /* 0x0000000bff0b723e */ /* 0x000fe200024050ff */
[-C--:B------:R-:W-:Y:S01]  /*a300*/  FMUL R59, R59, R154.reuse ;  /* 0x0000009a3b3b7220 */ /* 0x080fe20000400000 */
[----:B------:R-:W-:Y:S01]  /*a310*/  F2FP.TF32.F32.PACK_B R33, R33 ;  /* 0x00000021ff21723e */ /* 0x000fe200024050ff */
[----:B------:R1:W-:Y:S01]  /*a320*/  @P0 STG.E desc[UR36][R8.64+0x20], R3 ;  /* 0x0000200308000986 */ /* 0x0003e2000c101924 */
[----:B------:R-:W-:Y:S01]  /*a330*/  ISETP.GT.AND P0, PT, R0, 0x10, P2 ;  /* 0x000000100000780c */ /* 0x000fe20001704270 */
[-C--:B------:R-:W-:Y:S01]  /*a340*/  FMUL R61, R61, R154.reuse ;  /* 0x0000009a3d3d7220 */ /* 0x080fe20000400000 */
[----:B------:R-:W-:Y:S01]  /*a350*/  F2FP.TF32.F32.PACK_B R35, R35 ;  /* 0x00000023ff23723e */ /* 0x000fe200024050ff */
[-C--:B------:R-:W-:Y:S01]  /*a360*/  FMUL R63, R63, R154.reuse ;  /* 0x0000009a3f3f7220 */ /* 0x080fe20000400000 */
[----:B------:R-:W-:Y:S01]  /*a370*/  F2FP.TF32.F32.PACK_B R21, R21 ;  /* 0x00000015ff15723e */ /* 0x000fe200024050ff */
[-C--:B0-----:R-:W-:Y:S01]  /*a380*/  FMUL R13, R34, R154.reuse ;  /* 0x0000009a220d7220 */ /* 0x081fe20000400000 */
[----:B------:R-:W-:Y:S01]  /*a390*/  F2FP.TF32.F32.PACK_B R37, R37 ;  /* 0x00000025ff25723e */ /* 0x000fe200024050ff */
[----:B------:R-:W-:Y:S01]  /*a3a0*/  @P4 STG.E desc[UR36][R14.64+0x24], R31 ;  /* 0x0000241f0e004986 */ /* 0x000fe2000c101924 */
[C---:B------:R-:W-:Y:S01]  /*a3b0*/  ISETP.GT.AND P4, PT, R0.reuse, 0x11, P2 ;  /* 0x000000110000780c */ /* 0x040fe20001784270 */
[----:B------:R-:W-:Y:S01]  /*a3c0*/  FMUL R65, R65, R154 ;  /* 0x0000009a41417220 */ /* 0x000fe20000400000 */
[----:B------:R-:W-:Y:S01]  /*a3d0*/  F2FP.TF32.F32.PACK_B R13, R13 ;  /* 0x0000000dff0d723e */ /* 0x000fe200024050ff */
[----:B------:R0:W-:Y:S01]  /*a3e0*/  @P5 STG.E desc[UR36][R4.64+0x40], R11 ;  /* 0x0000400b04005986 */ /* 0x0001e2000c101924 */
[----:B------:R-:W-:Y:S01]  /*a3f0*/  ISETP.GT.AND P5, PT, R0, 0x18, P1 ;  /* 0x000000180000780c */ /* 0x000fe20000fa4270 */
[----:B------:R-:W-:-:S02]  /*a400*/  @P0 IMAD.MOV.U32 R6, RZ, RZ, R14 ;  /* 0x000000ffff060224 */ /* 0x000fc400078e000e */
[-C--:B-1----:R-:W-:Y:S01]  /*a410*/  FMUL R3, R38, R154.reuse ;  /* 0x0000009a26037220 */ /* 0x082fe20000400000 */
[--C-:B------:R-:W-:Y:S01]  /*a420*/  @P0 IMAD.MOV.U32 R7, RZ, RZ, R15.reuse ;  /* 0x000000ffff070224 */ /* 0x100fe200078e000f */
[----:B------:R-:W-:Y:S01]  /*a430*/  @P3 STG.E desc[UR36][R4.64+0x44], R33 ;  /* 0x0000442104003986 */ /* 0x000fe2000c101924 */
[----:B------:R-:W-:Y:S01]  /*a440*/  ISETP.GT.AND P3, PT, R0, 0x19, P1 ;  /* 0x000000190000780c */ /* 0x000fe20000f64270 */
[-C--:B------:R-:W-:Y:S01]  /*a450*/  FMUL R9, R40, R154.reuse ;  /* 0x0000009a28097220 */ /* 0x080fe20000400000 */
[----:B------:R-:W-:Y:S01]  /*a460*/  F2FP.TF32.F32.PACK_B R3, R3 ;  /* 0x00000003ff03723e */ /* 0x000fe200024050ff */
[----:B------:R1:W-:Y:S01]  /*a470*/  @P0 STG.E desc[UR36][R6.64+0x40], R13 ;  /* 0x0000400d06000986 */ /* 0x0003e2000c101924 */
[----:B------:R-:W-:Y:S01]  /*a480*/  ISETP.GT.AND P0, PT, R0, 0x18, P2 ;  /* 0x000000180000780c */ /* 0x000fe20001704270 */
[-C--:B------:R-:W-:Y:S01]  /*a490*/  FMUL R67, R67, R154.reuse ;  /* 0x0000009a43437220 */ /* 0x080fe20000400000 */
[----:B------:R-:W-:Y:S01]  /*a4a0*/  F2FP.TF32.F32.PACK_B R39, R39 ;  /* 0x00000027ff27723e */ /* 0x000fe200024050ff */
[-C--:B0-----:R-:W-:Y:S01]  /*a4b0*/  FMUL R11, R42, R154.reuse ;  /* 0x0000009a2a0b7220 */ /* 0x081fe20000400000 */
[----:B------:R-:W-:Y:S01]  /*a4c0*/  F2FP.TF32.F32.PACK_B R9, R9 ;  /* 0x00000009ff09723e */ /* 0x000fe200024050ff */
[-C--:B------:R-:W-:Y:S01]  /*a4d0*/  FMUL R69, R69, R154.reuse ;  /* 0x0000009a45457220 */ /* 0x080fe20000400000 */
[----:B------:R-:W-:Y:S01]  /*a4e0*/  F2FP.TF32.F32.PACK_B R41, R41 ;  /* 0x00000029ff29723e */ /* 0x000fe200024050ff */
[-C--:B------:R-:W-:Y:S01]  /*a4f0*/  FMUL R71, R71, R154.reuse ;  /* 0x0000009a47477220 */ /* 0x080fe20000400000 */
[----:B------:R-:W-:Y:S01]  /*a500*/  F2FP.TF32.F32.PACK_B R11, R11 ;  /* 0x0000000bff0b723e */ /* 0x000fe200024050ff */
[-C--:B------:R-:W-:Y:S01]  /*a510*/  FMUL R73, R73, R154.reuse ;  /* 0x0000009a49497220 */ /* 0x080fe20000400000 */
[----:B------:R-:W-:Y:S01]  /*a520*/  F2FP.TF32.F32.PACK_B R43, R43 ;  /* 0x0000002bff2b723e */ /* 0x000fe200024050ff */
[--C-:B-1----:R-:W-:Y:S01]  /*a530*/  @P4 IMAD.MOV.U32 R6, RZ, RZ, R14.reuse ;  /* 0x000000ffff064224 */ /* 0x102fe200078e000e */
[----:B------:R-:W-:Y:S01]  /*a540*/  F2FP.TF32.F32.PACK_B R45, R45 ;  /* 0x0000002dff2d723e */ /* 0x000fe200024050ff */
[--C-:B------:R-:W-:Y:S01]  /*a550*/  @P4 IMAD.MOV.U32 R7, RZ, RZ, R15.reuse ;  /* 0x000000ffff074224 */ /* 0x100fe200078e000f */
[----:B------:R-:W-:Y:S01]  /*a560*/  F2FP.TF32.F32.PACK_B R47, R47 ;  /* 0x0000002fff2f723e */ /* 0x000fe200024050ff */
[-C--:B------:R-:W-:Y:S01]  /*a570*/  FMUL R75, R75, R154.reuse ;  /* 0x0000009a4b4b7220 */ /* 0x080fe20000400000 */
[----:B------:R-:W-:Y:S01]  /*a580*/  F2FP.TF32.F32.PACK_B R49, R49 ;  /* 0x00000031ff31723e */ /* 0x000fe200024050ff */
[-C--:B------:R-:W-:Y:S01]  /*a590*/  FMUL R77, R77, R154.reuse ;  /* 0x0000009a4d4d7220 */ /* 0x080fe20000400000 */
[----:B------:R0:W-:Y:S01]  /*a5a0*/  @P4 STG.E desc[UR36][R6.64+0x44], R35 ;  /* 0x0000442306004986 */ /* 0x0001e2000c101924 */
[C---:B------:R-:W-:Y:S01]  /*a5b0*/  ISETP.GT.AND P4, PT, R0.reuse, 0x19, P2 ;  /* 0x000000190000780c */ /* 0x040fe20001784270 */
[-C--:B------:R-:W-:Y:S01]  /*a5c0*/  FMUL R79, R79, R154.reuse ;  /* 0x0000009a4f4f7220 */ /* 0x080fe20000400000 */
[----:B------:R-:W-:Y:S01]  /*a5d0*/  F2FP.TF32.F32.PACK_B R51, R51 ;  /* 0x00000033ff33723e */ /* 0x000fe200024050ff */
[----:B------:R1:W-:Y:S01]  /*a5e0*/  @P5 STG.E desc[UR36][R4.64+0x60], R21 ;  /* 0x0000601504005986 */ /* 0x0003e2000c101924 */
[----:B------:R-:W-:Y:S01]  /*a5f0*/  ISETP.GT.AND P5, PT, R0, 0x20, P1 ;  /* 0x000000200000780c */ /* 0x000fe20000fa4270 */
[-C--:B------:R-:W-:Y:S01]  /*a600*/  FMUL R13, R80, R154.reuse ;  /* 0x0000009a500d7220 */ /* 0x080fe20000400000 */
[----:B------:R-:W-:Y:S01]  /*a610*/  F2FP.TF32.F32.PACK_B R53, R53 ;  /* 0x00000035ff35723e */ /* 0x000fe200024050ff */
[----:B------:R-:W-:Y:S01]  /*a620*/  @P3 STG.E desc[UR36][R4.64+0x64], R37 ;  /* 0x0000642504003986 */ /* 0x000fe2000c101924 */
[----:B------:R-:W-:Y:S01]  /*a630*/  ISETP.GT.AND P3, PT, R0, 0x21, P1 ;  /* 0x000000210000780c */ /* 0x000fe20000f64270 */
[-C--:B------:R-:W-:Y:S01]  /*a640*/  FMUL R81, R81, R154.reuse ;  /* 0x0000009a51517220 */ /* 0x080fe20000400000 */
[----:B------:R-:W-:Y:S01]  /*a650*/  F2FP.TF32.F32.PACK_B R55, R55 ;  /* 0x00000037ff37723e */ /* 0x000fe200024050ff */
[----:B0-----:R-:W-:Y:S01]  /*a660*/  @P0 IMAD.MOV.U32 R6, RZ, RZ, R14 ;  /* 0x000000ffff060224 */ /* 0x001fe200078e000e */
[----:B------:R-:W-:Y:S01]  /*a670*/  F2FP.TF32.F32.PACK_B R57, R57 ;  /* 0x00000039ff39723e */ /* 0x000fe200024050ff */
[----:B------:R-:W-:Y:S01]  /*a680*/  @P0 IMAD.MOV.U32 R7, RZ, RZ, R15 ;  /* 0x000000ffff070224 */ /* 0x000fe200078e000f */
[----:B------:R-:W-:Y:S01]  /*a690*/  F2FP.TF32.F32.PACK_B R59, R59 ;  /* 0x0000003bff3b723e */ /* 0x000fe200024050ff */
[-C--:B------:R-:W-:Y:S01]  /*a6a0*/  FMUL R83, R83, R154.reuse ;  /* 0x0000009a53537220 */ /* 0x080fe20000400000 */
[----:B------:R-:W-:Y:S01]  /*a6b0*/  F2FP.TF32.F32.PACK_B R61, R61 ;  /* 0x0000003dff3d723e */ /* 0x000fe200024050ff */
[-C--:B-1----:R-:W-:Y:S01]  /*a6c0*/  FMUL R21, R84, R154.reuse ;  /* 0x0000009a54157220 */ /* 0x082fe20000400000 */
[----:B------:R0:W-:Y:S01]  /*a6d0*/  @P0 STG.E desc[UR36][R6.64+0x60], R3 ;  /* 0x0000600306000986 */ /* 0x0001e2000c101924 */
[----:B------:R-:W-:Y:S01]  /*a6e0*/  ISETP.GT.AND P0, PT, R0, 0x20, P2 ;  /* 0x000000200000780c */ /* 0x000fe20001704270 */
[-C--:B------:R-:W-:Y:S01]  /*a6f0*/  FMUL R85, R85, R154.reuse ;  /* 0x0000009a55557220 */ /* 0x080fe20000400000 */
[----:B------:R-:W-:Y:S01]  /*a700*/  F2FP.TF32.F32.PACK_B R63, R63 ;  /* 0x0000003fff3f723e */ /* 0x000fe200024050ff */
[----:B------:R-:W-:Y:S01]  /*a710*/  FMUL R87, R87, R154 ;  /* 0x0000009a57577220 */ /* 0x000fe20000400000 */
[----:B------:R-:W-:-:S02]  /*a720*/  F2FP.TF32.F32.PACK_B R65, R65 ;  /* 0x00000041ff41723e */ /* 0x000fc400024050ff */
[----:B------:R-:W-:Y:S02]  /*a730*/  F2FP.TF32.F32.PACK_B R67, R67 ;  /* 0x00000043ff43723e */ /* 0x000fe400024050ff */
[----:B------:R-:W-:Y:S02]  /*a740*/  F2FP.TF32.F32.PACK_B R69, R69 ;  /* 0x00000045ff45723e */ /* 0x000fe400024050ff */
[----:B------:R-:W-:Y:S01]  /*a750*/  F2FP.TF32.F32.PACK_B R71, R71 ;  /* 0x00000047ff47723e */ /* 0x000fe200024050ff */
[----:B0-----:R-:W-:Y:S02]  /*a760*/  @P4 IMAD.MOV.U32 R6, RZ, RZ, R14 ;  /* 0x000000ffff064224 */ /* 0x001fe400078e000e */
[----:B------:R-:W-:Y:S01]  /*a770*/  FMUL R3, R44, R154 ;  /* 0x0000009a2c037220 */ /* 0x000fe20000400000 */
[----:B------:R-:W-:Y:S01]  /*a780*/  @P4 IMAD.MOV.U32 R7, RZ, RZ, R15 ;  /* 0x000000ffff074224 */ /* 0x000fe200078e000f */
[----:B------:R-:W-:Y:S02]  /*a790*/  F2FP.TF32.F32.PACK_B R73, R73 ;  /* 0x00000049ff49723e */ /* 0x000fe400024050ff */
[----:B------:R-:W-:-:S02]  /*a7a0*/  F2FP.TF32.F32.PACK_B R75, R75 ;  /* 0x0000004bff4b723e */ /* 0x000fc400024050ff */
[----:B------:R0:W-:Y:S01]  /*a7b0*/  @P4 STG.E desc[UR36][R6.64+0x64], R39 ;  /* 0x0000642706004986 */ /* 0x0001e2000c101924 */
[C---:B------:R-:W-:Y:S02]  /*a7c0*/  ISETP.GT.AND P4, PT, R0.reuse, 0x21, P2 ;  /* 0x000000210000780c */ /* 0x040fe40001784270 */
[----:B------:R-:W-:Y:S01]  /*a7d0*/  F2FP.TF32.F32.PACK_B R3, R3 ;  /* 0x00000003ff03723e */ /* 0x000fe200024050ff */
[----:B------:R1:W-:Y:S01]  /*a7e0*/  @P5 STG.E desc[UR36][R4.64+0x80], R9 ;  /* 0x0000800904005986 */ /* 0x0003e2000c101924 */
[C---:B------:R-:W-:Y:S02]  /*a7f0*/  ISETP.GT.AND P5, PT, R0.reuse, 0x28, P1 ;  /* 0x000000280000780c */ /* 0x040fe40000fa4270 */
[----:B------:R-:W-:Y:S01]  /*a800*/  F2FP.TF32.F32.PACK_B R77, R77 ;  /* 0x0000004dff4d723e */ /* 0x000fe200024050ff */
[----:B------:R-:W-:Y:S01]  /*a810*/  @P3 STG.E desc[UR36][R4.64+0x84], R41 ;  /* 0x0000842904003986 */ /* 0x000fe2000c101924 */
[----:B------:R-:W-:Y:S02]  /*a820*/  ISETP.GT.AND P3, PT, R0, 0x29, P1 ;  /* 0x000000290000780c */ /* 0x000fe40000f64270 */
[----:B------:R-:W-:Y:S01]  /*a830*/  F2FP.TF32.F32.PACK_B R79, R79 ;  /* 0x0000004fff4f723e */ /* 0x000fe200024050ff */
[----:B0-----:R-:W-:Y:S01]  /*a840*/  @P0 IMAD.MOV.U32 R6, RZ, RZ, R14 ;  /* 0x000000ffff060224 */ /* 0x001fe200078e000e */
[----:B------:R-:W-:Y:S01]  /*a850*/  F2FP.TF32.F32.PACK_B R13, R13 ;  /* 0x0000000dff0d723e */ /* 0x000fe200024050ff */
[----:B------:R-:W-:Y:S01]  /*a860*/  @P0 IMAD.MOV.U32 R7, RZ, RZ, R15 ;  /* 0x000000ffff070224 */ /* 0x000fe200078e000f */
[----:B------:R-:W-:Y:S01]  /*a870*/  F2FP.TF32.F32.PACK_B R81, R81 ;  /* 0x00000051ff51723e */ /* 0x000fe200024050ff */
[----:B-1----:R-:W-:Y:S01]  /*a880*/  FMUL R9, R46, R154 ;  /* 0x0000009a2e097220 */ /* 0x002fe20000400000 */
[----:B------:R-:W-:-:S02]  /*a890*/  F2FP.TF32.F32.PACK_B R83, R83 ;  /* 0x00000053ff53723e */ /* 0x000fc400024050ff */
[----:B------:R0:W-:Y:S01]  /*a8a0*/  @P0 STG.E desc[UR36][R6.64+0x80], R11 ;  /* 0x0000800b06000986 */ /* 0x0001e2000c101924 */
[----:B------:R-:W-:Y:S02]  /*a8b0*/  ISETP.GT.AND P0, PT, R0, 0x28, P2 ;  /* 0x000000280000780c */ /* 0x000fe40001704270 */
[----:B------:R-:W-:Y:S02]  /*a8c0*/  F2FP.TF32.F32.PACK_B R9, R9 ;  /* 0x00000009ff09723e */ /* 0x000fe400024050ff */
[----:B------:R-:W-:Y:S02]  /*a8d0*/  F2FP.TF32.F32.PACK_B R21, R21 ;  /* 0x00000015ff15723e */ /* 0x000fe400024050ff */
[----:B------:R-:W-:Y:S02]  /*a8e0*/  F2FP.TF32.F32.PACK_B R85, R85 ;  /* 0x00000055ff55723e */ /* 0x000fe400024050ff */
[----:B------:R-:W-:Y:S01]  /*a8f0*/  F2FP.TF32.F32.PACK_B R87, R87 ;  /* 0x00000057ff57723e */ /* 0x000fe200024050ff */
[----:B0-----:R-:W-:-:S02]  /*a900*/  @P4 IMAD.MOV.U32 R6, RZ, RZ, R14 ;  /* 0x000000ffff064224 */ /* 0x001fc400078e000e */
[----:B------:R-:W-:Y:S01]  /*a910*/  FMUL R11, R48, R154 ;  /* 0x0000009a300b7220 */ /* 0x000fe20000400000 */
[----:B------:R-:W-:-:S04]  /*a920*/  @P4 IMAD.MOV.U32 R7, RZ, RZ, R15 ;  /* 0x000000ffff074224 */ /* 0x000fc800078e000f */
[----:B------:R-:W-:Y:S01]  /*a930*/  F2FP.TF32.F32.PACK_B R11, R11 ;  /* 0x0000000bff0b723e */ /* 0x000fe200024050ff */
[----:B------:R0:W-:Y:S01]  /*a940*/  @P4 STG.E desc[UR36][R6.64+0x84], R43 ;  /* 0x0000842b06004986 */ /* 0x0001e2000c101924 */
[----:B------:R-:W-:-:S03]  /*a950*/  ISETP.GT.AND P4, PT, R0, 0x29, P2 ;  /* 0x000000290000780c */ /* 0x000fc60001784270 */
[----:B------:R1:W-:Y:S01]  /*a960*/  @P5 STG.E desc[UR36][R4.64+0xa0], R3 ;  /* 0x0000a00304005986 */ /* 0x0003e2000c101924 */
[----:B------:R-:W-:-:S03]  /*a970*/  ISETP.GT.AND P5, PT, R0, 0x30, P1 ;  /* 0x000000300000780c */ /* 0x000fc60000fa4270 */
[----:B------:R-:W-:Y:S01]  /*a980*/  @P3 STG.E desc[UR36][R4.64+0xa4], R45 ;  /* 0x0000a42d04003986 */ /* 0x000fe2000c101924 */
[----:B------:R-:W-:Y:S01]  /*a990*/  ISETP.GT.AND P3, PT, R0, 0x31, P1 ;  /* 0x000000310000780c */ /* 0x000fe20000f64270 */
[----:B0-----:R-:W-:Y:S02]  /*a9a0*/  @P0 IMAD.MOV.U32 R6, RZ, RZ, R14 ;  /* 0x000000ffff060224 */ /* 0x001fe400078e000e */
[----:B------:R-:W-:Y:S02]  /*a9b0*/  @P0 IMAD.MOV.U32 R7, RZ, RZ, R15 ;  /* 0x000000ffff070224 */ /* 0x000fe400078e000f */
[----:B-1----:R-:W-:-:S03]  /*a9c0*/  FMUL R3, R50, R154 ;  /* 0x0000009a32037220 */ /* 0x002fc60000400000 */
[----:B------:R0:W-:Y:S01]  /*a9d0*/  @P0 STG.E desc[UR36][R6.64+0xa0], R9 ;  /* 0x0000a00906000986 */ /* 0x0001e2000c101924 */
[----:B------:R-:W-:Y:S02]  /*a9e0*/  ISETP.GT.AND P0, PT, R0, 0x30, P2 ;  /* 0x000000300000780c */ /* 0x000fe40001704270 */
[----:B------:R-:W-:Y:S01]  /*a9f0*/  F2FP.TF32.F32.PACK_B R3, R3 ;  /* 0x00000003ff03723e */ /* 0x000fe200024050ff */
[----:B0-----:R-:W-:Y:S02]  /*aa00*/  @P4 IMAD.MOV.U32 R6, RZ, RZ, R14 ;  /* 0x000000ffff064224 */ /* 0x001fe400078e000e */
        /* <DEDUP_REMOVED lines=69> */
[----:B------:R-:W-:Y:S01]  /*ae60*/  @P3 STG.E desc[UR36][R4.64+0x144], R65 ;  /* 0x0001444104003986 */ /* 0x000fe2000c101924 */
[----:B------:R-:W-:-:S03]  /*ae70*/  ISETP.GT.AND P3, PT, R0, 0x59, P1 ;  /* 0x000000590000780c */ /* 0x000fc60000f64270 */
[----:B------:R1:W-:Y:S01]  /*ae80*/  @P5 STG.E desc[UR36][R4.64+0x140], R9 ;  /* 0x0001400904005986 */ /* 0x0003e2000c101924 */
[----:B------:R-:W-:Y:S01]  /*ae90*/  ISETP.GT.AND P5, PT, R0, 0x58, P1 ;  /* 0x000000580000780c */ /* 0x000fe20000fa4270 */
[----:B0-----:R-:W-:Y:S02]  /*aea0*/  @P0 IMAD.MOV.U32 R6, RZ, RZ, R14 ;  /* 0x000000ffff060224 */ /* 0x001fe400078e000e */
[----:B------:R-:W-:-:S05]  /*aeb0*/  @P0 IMAD.MOV.U32 R7, RZ, RZ, R15 ;  /* 0x000000ffff070224 */ /* 0x000fca00078e000f */
[----:B------:R0:W-:Y:S01]  /*aec0*/  @P0 STG.E desc[UR36][R6.64+0x140], R11 ;  /* 0x0001400b06000986 */ /* 0x0001e2000c101924 */
[----:B------:R-:W-:Y:S01]  /*aed0*/  ISETP.GT.AND P0, PT, R0, 0x58, P2 ;  /* 0x000000580000780c */ /* 0x000fe20001704270 */
[----:B-1----:R-:W-:-:S05]  /*aee0*/  FMUL R9, R70, R154 ;  /* 0x0000009a46097220 */ /* 0x002fca0000400000 */
        /* <DEDUP_REMOVED lines=50> */
[----:B------:R-:W-:-:S05]  /*b210*/  @P4 IMAD.MOV.U32 R7, RZ, RZ, R15 ;  /* 0x000000ffff074224 */ /* 0x000fca00078e000f */
[----:B------:R0:W-:Y:S01]  /*b220*/  @P4 STG.E desc[UR36][R6.64+0x1a4], R79 ;  /* 0x0001a44f06004986 */ /* 0x0001e2000c101924 */
[----:B------:R-:W-:-:S03]  /*b230*/  ISETP.GT.AND P4, PT, R0, 0x71, P2 ;  /* 0x000000710000780c */ /* 0x000fc60001784270 */
[----:B------:R-:W-:Y:S01]  /*b240*/  @P3 STG.E desc[UR36][R4.64+0x1c0], R13 ;  /* 0x0001c00d04003986 */ /* 0x000fe2000c101924 */
[C---:B------:R-:W-:Y:S02]  /*b250*/  ISETP.GT.AND P3, PT, R0.reuse, 0x78, P1 ;  /* 0x000000780000780c */ /* 0x040fe40000f64270 */
[C---:B------:R-:W-:Y:S01]  /*b260*/  ISETP.GT.AND P1, PT, R0.reuse, 0x79, P1 ;  /* 0x000000790000780c */ /* 0x040fe20000f24270 */
[----:B------:R-:W-:Y:S01]  /*b270*/  @P5 STG.E desc[UR36][R4.64+0x1c4], R81 ;  /* 0x0001c45104005986 */ /* 0x000fe2000c101924 */
[C---:B------:R-:W-:Y:S02]  /*b280*/  ISETP.GT.AND P5, PT, R0.reuse, 0x78, P2 ;  /* 0x000000780000780c */ /* 0x040fe400017a4270 */
[----:B------:R-:W-:Y:S01]  /*b290*/  ISETP.GT.AND P2, PT, R0, 0x79, P2 ;  /* 0x000000790000780c */ /* 0x000fe20001744270 */
[----:B0-----:R-:W-:Y:S02]  /*b2a0*/  @P0 IMAD.MOV.U32 R6, RZ, RZ, R14 ;  /* 0x000000ffff060224 */ /* 0x001fe400078e000e */
[----:B------:R-:W-:-:S05]  /*b2b0*/  @P0 IMAD.MOV.U32 R7, RZ, RZ, R15 ;  /* 0x000000ffff070224 */ /* 0x000fca00078e000f */
[----:B------:R0:W-:Y:S02]  /*b2c0*/  @P0 STG.E desc[UR36][R6.64+0x1c0], R3 ;  /* 0x0001c00306000986 */ /* 0x0001e4000c101924 */
[----:B0-----:R-:W-:Y:S02]  /*b2d0*/  @P4 IMAD.MOV.U32 R6, RZ, RZ, R14 ;  /* 0x000000ffff064224 */ /* 0x001fe400078e000e */
[----:B------:R-:W-:-:S05]  /*b2e0*/  @P4 IMAD.MOV.U32 R7, RZ, RZ, R15 ;  /* 0x000000ffff074224 */ /* 0x000fca00078e000f */
[----:B------:R-:W-:Y:S04]  /*b2f0*/  @P4 STG.E desc[UR36][R6.64+0x1c4], R83 ;  /* 0x0001c45306004986 */ /* 0x000fe8000c101924 */
[----:B------:R-:W-:Y:S04]  /*b300*/  @P3 STG.E desc[UR36][R4.64+0x1e0], R21 ;  /* 0x0001e01504003986 */ /* 0x000fe8000c101924 */
[----:B------:R0:W-:Y:S02]  /*b310*/  @P1 STG.E desc[UR36][R4.64+0x1e4], R85 ;  /* 0x0001e45504001986 */ /* 0x0001e4000c101924 */
[----:B0-----:R-:W-:-:S02]  /*b320*/  @P5 IMAD.MOV.U32 R4, RZ, RZ, R14 ;  /* 0x000000ffff045224 */ /* 0x001fc400078e000e */
[----:B------:R-:W-:-:S05]  /*b330*/  @P5 IMAD.MOV.U32 R5, RZ, RZ, R15 ;  /* 0x000000ffff055224 */ /* 0x000fca00078e000f */
[----:B------:R0:W-:Y:S04]  /*b340*/  @P5 STG.E desc[UR36][R4.64+0x1e0], R9 ;  /* 0x0001e00904005986 */ /* 0x0001e8000c101924 */
[----:B------:R0:W-:Y:S02]  /*b350*/  @P2 STG.E desc[UR36][R14.64+0x1e4], R87 ;  /* 0x0001e4570e002986 */ /* 0x0001e4000c101924 */
.L_x_280:
[----:B------:R-:W-:Y:S05]  /*b360*/  BSYNC B0 ;  /* 0x0000000000007941 */ /* 0x000fea0003800000 */
.L_x_28:
[----:B------:R-:W-:Y:S01]  /*b370*/  ULDC UR4, c[0x0][0xc] ;  /* 0x0000030000047ab9 */ /* 0x000fe20000000800 */
[----:B------:R-:W-:Y:S01]  /*b380*/  ULDC UR5, c[0x0][0x10] ;  /* 0x0000040000057ab9 */ /* 0x000fe20000000800 */
[----:B---3--:R-:W3:Y:S01]  /*b390*/  LDC R3, c[0x0][0x14] ;  /* 0x00000500ff037b82 */ /* 0x008ee20000000800 */
[----:B------:R-:W-:Y:S01]  /*b3a0*/  UIMAD.WIDE.U32 UR4, UR4, UR5, URZ ;  /* 0x00000005040472a5 */ /* 0x000fe2000f8e003f */
[----:B------:R-:W-:Y:S01]  /*b3b0*/  PRMT R0, RZ, 0x7610, R0 ;  /* 0x00007610ff007816 */ /* 0x000fe20000000000 */
[----:B------:R-:W-:Y:S02]  /*b3c0*/  IMAD.MOV.U32 R153, RZ, RZ, -0x1 ;  /* 0xffffffffff997424 */ /* 0x000fe400078e00ff */
[----:B------:R-:W-:Y:S02]  /*b3d0*/  IMAD.MOV.U32 R23, RZ, RZ, -0x1 ;  /* 0xffffffffff177424 */ /* 0x000fe400078e00ff */
[----:B---3--:R-:W-:-:S04]  /*b3e0*/  IMAD.WIDE.U32 R16, R3, UR4, R16 ;  /* 0x0000000403107c25 */ /* 0x008fc8000f8e0010 */
[----:B------:R-:W-:Y:S01]  /*b3f0*/  IMAD R3, R3, UR5, RZ ;  /* 0x0000000503037c24 */ /* 0x000fe2000f8e02ff */
[----:B------:R-:W-:Y:S02]  /*b400*/  ULDC.64 UR4, c[0x0][0x650] ;  /* 0x0001940000047ab9 */ /* 0x000fe40000000a00 */
[----:B------:R-:W-:Y:S01]  /*b410*/  ISETP.GE.U32.AND P0, PT, R16, UR4, PT ;  /* 0x0000000410007c0c */ /* 0x000fe2000bf06070 */
[----:B------:R-:W-:-:S05]  /*b420*/  IMAD.IADD R17, R17, 0x1, R3 ;  /* 0x0000000111117824 */ /* 0x000fca00078e0203 */
[----:B------:R-:W-:-:S13]  /*b430*/  ISETP.GE.U32.AND.EX P0, PT, R17, UR5, PT, P0 ;  /* 0x0000000511007c0c */ /* 0x000fda000bf06100 */
[----:B------:R-:W-:Y:S05]  /*b440*/  @P0 BRA `(.L_x_281) ;  /* 0x0000000400640947 */ /* 0x000fea0003800000 */
[----:B------:R-:W3:Y:S01]  /*b450*/  S2R R12, SR_CTAID.X ;  /* 0x00000000000c7919 */ /* 0x000ee20000002500 */
[----:B0-2---:R-:W0:Y:S01]  /*b460*/  LDC.64 R10, c[0x0][0x628] ;  /* 0x00018a00ff0a7b82 */ /* 0x005e220000000a00 */
[----:B------:R-:W-:Y:S01]  /*b470*/  ULDC UR4, c[0x0][0x150] ;  /* 0x0000540000047ab9 */ /* 0x000fe20000000800 */
[----:B------:R-:W-:Y:S01]  /*b480*/  IMAD.MOV.U32 R8, RZ, RZ, R16 ;  /* 0x000000ffff087224 */ /* 0x000fe200078e0010 */
[----:B------:R-:W2:Y:S01]  /*b490*/  S2R R24, SR_CTAID.Y ;  /* 0x0000000000187919 */ /* 0x000ea20000002600 */
[----:B------:R-:W-:-:S04]  /*b4a0*/  IMAD.MOV.U32 R9, RZ, RZ, R17 ;  /* 0x000000ffff097224 */ /* 0x000fc800078e0011 */
[----:B------:R-:W1:Y:S08]  /*b4b0*/  LDC R21, c[0x0][0x144] ;  /* 0x00005100ff157b82 */ /* 0x000e700000000800 */
[----:B------:R-:W1:Y:S08]  /*b4c0*/  LDC R0, c[0x0][0x630] ;  /* 0x00018c00ff007b82 */ /* 0x000e700000000800 */
[----:B------:R-:W1:Y:S01]  /*b4d0*/  LDC.64 R14, c[0x0][0x620] ;  /* 0x00018800ff0e7b82 */ /* 0x000e620000000a00 */
[----:B0-----:R-:W-:-:S04]  /*b4e0*/  ISETP.NE.U32.AND P0, PT, R10, RZ, PT ;  /* 0x000000ff0a00720c */ /* 0x001fc80003f05070 */
[----:B------:R-:W-:Y:S02]  /*b4f0*/  ISETP.NE.AND.EX P0, PT, R11, RZ, PT, P0 ;  /* 0x000000ff0b00720c */ /* 0x000fe40003f05300 */
[----:B---3--:R-:W-:-:S05]  /*b500*/  I2FP.F32.U32 R3, R12 ;  /* 0x0000000c00037245 */ /* 0x008fca0000201000 */
[----:B------:R-:W-:-:S04]  /*b510*/  FMUL R3, R3, UR4 ;  /* 0x0000000403037c20 */ /* 0x000fc80008400000 */
[----:B------:R0:W3:Y:S02]  /*b520*/  F2I.U32.TRUNC.NTZ R20, R3 ;  /* 0x0000000300147305 */ /* 0x0000e4000020f000 */
[----:B--2---:R-:W-:Y:S05]  /*b530*/  @!P0 BRA `(.L_x_282) ;  /* 0x0000000000288947 */ /* 0x004fea0003800000 */
[----:B0-----:R-:W0:Y:S02]  /*b540*/  LDC R3, c[0x0][0x634] ;  /* 0x00018d00ff037b82 */ /* 0x001e240000000800 */
        /* <DEDUP_REMOVED lines=9> */
.L_x_282:
[----:B------:R-:W2:Y:S01]  /*b5e0*/  LDC.64 R28, c[0x0][0x640] ;  /* 0x00019000ff1c7b82 */ /* 0x000ea20000000a00 */
[-CC-:B-1----:R-:W-:Y:S01]  /*b5f0*/  SHF.R.U64 R23, R8, R0.reuse, R9.reuse ;  /* 0x0000000008177219 */ /* 0x182fe20000001209 */
[----:B---3--:R-:W-:Y:S01]  /*b600*/  IMAD.MOV R20, RZ, RZ, -R20 ;  /* 0x000000ffff147224 */ /* 0x008fe200078e0a14 */
[----:B------:R-:W-:Y:S01]  /*b610*/  SHF.R.U32.HI R0, RZ, R0, R9 ;  /* 0x00000000ff007219 */ /* 0x000fe20000011609 */
[----:B------:R-:W-:Y:S01]  /*b620*/  ULDC UR4, c[0x0][0x154] ;  /* 0x0000550000047ab9 */ /* 0x000fe20000000800 */
[----:B0-----:R-:W-:Y:S01]  /*b630*/  IADD3 R3, P0, RZ, -R23, RZ ;  /* 0x80000017ff037210 */ /* 0x001fe20007f1e0ff */
[----:B------:R-:W-:Y:S02]  /*b640*/  IMAD R21, R21, R20, R12 ;  /* 0x0000001415157224 */ /* 0x000fe400078e020c */
[----:B------:R-:W0:Y:S01]  /*b650*/  LDC R6, c[0x0][0x618] ;  /* 0x00018600ff067b82 */ /* 0x000e220000000800 */
[----:B------:R-:W-:Y:S02]  /*b660*/  IMAD.MOV.U32 R7, RZ, RZ, 0x1 ;  /* 0x00000001ff077424 */ /* 0x000fe400078e00ff */
[----:B------:R-:W-:-:S04]  /*b670*/  IMAD.X R5, RZ, RZ, ~R0, P0 ;  /* 0x000000ffff057224 */ /* 0x000fc800000e0e00 */
[-C--:B------:R-:W-:Y:S01]  /*b680*/  IMAD R0, R5, R14.reuse, RZ ;  /* 0x0000000e05007224 */ /* 0x080fe200078e02ff */
[----:B------:R-:W1:Y:S01]  /*b690*/  LDC R8, c[0x0][0x608] ;  /* 0x00018200ff087b82 */ /* 0x000e620000000800 */
[----:B------:R-:W-:-:S04]  /*b6a0*/  IMAD.WIDE.U32 R4, R3, R14, R16 ;  /* 0x0000000e03047225 */ /* 0x000fc800078e0010 */
[----:B------:R-:W-:Y:S01]  /*b6b0*/  IMAD R3, R3, R15, R0 ;  /* 0x0000000f03037224 */ /* 0x000fe200078e0200 */
[----:B------:R-:W-:Y:S02]  /*b6c0*/  I2FP.F32.U32 R0, R24 ;  /* 0x0000001800007245 */ /* 0x000fe40000201000 */
[----:B------:R-:W3:Y:S01]  /*b6d0*/  LDC R26, c[0x0][0x658] ;  /* 0x00019600ff1a7b82 */ /* 0x000ee20000000800 */
[----:B------:R-:W-:Y:S01]  /*b6e0*/  IMAD.IADD R3, R5, 0x1, R3 ;  /* 0x0000000105037824 */ /* 0x000fe200078e0203 */
[----:B--2---:R-:W-:Y:S01]  /*b6f0*/  ISETP.NE.U32.AND P0, PT, R28, RZ, PT ;  /* 0x000000ff1c00720c */ /* 0x004fe20003f05070 */
[----:B------:R-:W-:Y:S01]  /*b700*/  FMUL R0, R0, UR4 ;  /* 0x0000000400007c20 */ /* 0x000fe20008400000 */
[----:B------:R-:W-:Y:S02]  /*b710*/  IMAD.MOV.U32 R5, RZ, RZ, -0x1 ;  /* 0xffffffffff057424 */ /* 0x000fe400078e00ff */
[----:B------:R-:W-:Y:S01]  /*b720*/  ISETP.NE.AND.EX P0, PT, R29, RZ, PT, P0 ;  /* 0x000000ff1d00720c */ /* 0x000fe20003f05300 */
[----:B------:R2:W2:Y:S01]  /*b730*/  F2I.U32.TRUNC.NTZ R13, R0 ;  /* 0x00000000000d7305 */ /* 0x0004a2000020f000 */
[----:B------:R-:W2:Y:S01]  /*b740*/  LDC R15, c[0x0][0x148] ;  /* 0x00005200ff0f7b82 */ /* 0x000ea20000000800 */
[----:B0-----:R-:W-:-:S02]  /*b750*/  SHF.R.U64 R12, R4, R6, R3 ;  /* 0x00000006040c7219 */ /* 0x001fc40000001203 */
[----:B------:R-:W-:-:S05]  /*b760*/  SHF.R.U32.HI R3, RZ, R6, R3 ;  /* 0x00000006ff037219 */ /* 0x000fca0000011603 */
[----:B------:R-:W0:Y:S01]  /*b770*/  LDC R20, c[0x0][0x600] ;  /* 0x00018000ff147b82 */ /* 0x000e220000000800 */
[-CC-:B-1----:R-:W-:Y:S02]  /*b780*/  SHF.R.U64 R10, R12, R8.reuse, R3.reuse ;  /* 0x000000080c0a7219 */ /* 0x182fe40000001203 */
[----:B------:R-:W-:-:S05]  /*b790*/  SHF.R.U32.HI R3, RZ, R8, R3 ;  /* 0x00000008ff037219 */ /* 0x000fca0000011603 */
[----:B------:R-:W1:Y:S01]  /*b7a0*/  LDC R27, c[0x0][0x648] ;  /* 0x00019200ff1b7b82 */ /* 0x000e620000000800 */
[-C--:B---3--:R-:W-:Y:S02]  /*b7b0*/  SHF.L.U32 R4, R5, R26.reuse, RZ ;  /* 0x0000001a05047219 */ /* 0x088fe400000006ff */
[--C-:B------:R-:W-:Y:S02]  /*b7c0*/  SHF.R.U64 R14, R10, R26, R3.reuse ;  /* 0x0000001a0a0e7219 */ /* 0x100fe40000001203 */
[----:B------:R-:W-:Y:S02]  /*b7d0*/  LOP3.LUT R25, RZ, R4, RZ, 0x33, !PT ;  /* 0x00000004ff197212 */ /* 0x000fe400078e33ff */
[-C--:B------:R-:W-:Y:S01]  /*b7e0*/  SHF.R.U32.HI R5, RZ, R26.reuse, R3 ;  /* 0x0000001aff057219 */ /* 0x080fe20000011603 */
[----:B------:R-:W3:Y:S01]  /*b7f0*/  LDC R30, c[0x0][0x638] ;  /* 0x00018e00ff1e7b82 */ /* 0x000ee20000000800 */
[----:B------:R-:W-:Y:S01]  /*b800*/  SHF.L.U32 R152, R7, R26, RZ ;  /* 0x0000001a07987219 */ /* 0x000fe200000006ff */
[----:B------:R-:W-:-:S06]  /*b810*/  IMAD.MOV.U32 R4, RZ, RZ, R14 ;  /* 0x000000ffff047224 */ /* 0x000fcc00078e000e */
[----:B------:R-:W0:Y:S01]  /*b820*/  LDC R31, c[0x0][0x610] ;  /* 0x00018400ff1f7b82 */ /* 0x000e220000000800 */
[----:B------:R-:W-:Y:S05]  /*b830*/  @!P0 BRA `(.L_x_283) ;  /* 0x0000000000288947 */ /* 0x000fea0003800000 */
[----:B------:R-:W4:Y:S02]  /*b840*/  LDC R3, c[0x0][0x64c] ;  /* 0x00019300ff037b82 */ /* 0x000f240000000800 */
[----:B----4-:R-:W-:-:S05]  /*b850*/  IADD3 R3, P0, R14, R3, RZ ;  /* 0x000000030e037210 */ /* 0x010fca0007f1e0ff */
        /* <DEDUP_REMOVED lines=8> */
.L_x_283:
[----:B------:R-:W-:Y:S01]  /*b8e0*/  ISETP.NE.AND P0, PT, R2, 0x1, PT ;  /* 0x000000010200780c */ /* 0x000fe20003f05270 */
[----:B0-----:R-:W-:Y:S01]  /*b8f0*/  VIADD R7, R20, 0xffffffff ;  /* 0xffffffff14077836 */ /* 0x001fe20000000000 */
[----:B-12---:R-:W-:Y:S01]  /*b900*/  SHF.R.U64 R0, R4, R27, R5 ;  /* 0x0000001b04007219 */ /* 0x006fe20000001205 */
[----:B------:R-:W-:Y:S01]  /*b910*/  IMAD.MOV R13, RZ, RZ, -R13 ;  /* 0x000000ffff0d7224 */ /* 0x000fe200078e0a0d */
[----:B------:R-:W-:Y:S01]  /*b920*/  LOP3.LUT R5, R10, R25, RZ, 0xc0, !PT ;  /* 0x000000190a057212 */ /* 0x000fe200078ec0ff */
[----:B------:R-:W-:Y:S02]  /*b930*/  IMAD.MOV.U32 R4, RZ, RZ, 0x1 ;  /* 0x00000001ff047424 */ /* 0x000fe400078e00ff */
[----:B------:R-:W-:Y:S02]  /*b940*/  IMAD.MOV R3, RZ, RZ, -R0 ;  /* 0x000000ffff037224 */ /* 0x000fe400078e0a00 */
[----:B------:R-:W-:Y:S01]  /*b950*/  IMAD R152, R152, R0, R5 ;  /* 0x0000000098987224 */ /* 0x000fe200078e0205 */
[----:B------:R-:W-:Y:S01]  /*b960*/  LOP3.LUT R5, R12, R7, RZ, 0xc0, !PT ;  /* 0x000000070c057212 */ /* 0x000fe200078ec0ff */
[----:B---3--:R-:W-:-:S02]  /*b970*/  IMAD R0, R3, R30, R14 ;  /* 0x0000001e03007224 */ /* 0x008fc400078e020e */
[----:B------:R-:W-:Y:S02]  /*b980*/  @P0 IMAD R21, R15, R13, R24 ;  /* 0x0000000d0f150224 */ /* 0x000fe400078e0218 */
[----:B------:R-:W-:Y:S01]  /*b990*/  IMAD R3, R0, R20, R5 ;  /* 0x0000001400037224 */ /* 0x000fe200078e0205 */
[----:B------:R-:W-:Y:S01]  /*b9a0*/  PRMT R0, R4, 0x7610, R0 ;  /* 0x0000761004007816 */ /* 0x000fe20000000000 */
[----:B------:R-:W-:-:S05]  /*b9b0*/  IMAD R152, R152, R31, R21 ;  /* 0x0000001f98987224 */ /* 0x000fca00078e0215 */
[----:B------:R-:W-:Y:S02]  /*b9c0*/  SEL R153, R3, R152, !P0 ;  /* 0x0000009803997207 */ /* 0x000fe40004000000 */
[----:B------:R-:W-:-:S07]  /*b9d0*/  SEL R152, R152, R3, !P0 ;  /* 0x0000000398987207 */ /* 0x000fce0004000000 */
.L_x_281:
[----:B------:R-:W-:-:S13]  /*b9e0*/  LOP3.LUT P0, RZ, R0, 0xff, RZ, 0xc0, !PT ;  /* 0x000000ff00ff7812 */ /* 0x000fda000780c0ff */
[----:B------:R-:W-:Y:S05]  /*b9f0*/  @P0 BRA `(.L_x_284) ;  /* 0xffffff54005c0947 */ /* 0x000fea000383ffff */
[----:B------:R-:W-:Y:S05]  /*ba00*/  EXIT ;  /* 0x000000000000794d */ /* 0x000fea0003800000 */
.L_x_3:
[----:B0-----:R-:W-:Y:S01]  /*ba10*/  ULDC.64 UR4, c[0x0][0x650] ;  /* 0x0001940000047ab9 */ /* 0x001fe20000000a00 */
        /* <DEDUP_REMOVED lines=25> */
.L_x_286:
[--C-:B------:R-:W-:Y:S01]  /*bbb0*/  SHF.R.U64 R12, R10, R14, R11.reuse ;  /* 0x0000000e0a0c7219 */ /* 0x100fe2000000120b */
[----:B------:R-:W0:Y:S01]  /*bbc0*/  LDC R22, c[0x0][0x618] ;  /* 0x00018600ff167b82 */ /* 0x000e220000000800 */
[----:B------:R-:W-:Y:S01]  /*bbd0*/  I2FP.F32.U32 R6, R4 ;  /* 0x0000000400067245 */ /* 0x000fe20000201000 */
[----:B------:R-:W-:Y:S01]  /*bbe0*/  ULDC UR4, c[0x0][0x150] ;  /* 0x0000540000047ab9 */ /* 0x000fe20000000800 */
[----:B------:R-:W-:Y:S02]  /*bbf0*/  SHF.R.U32.HI R5, RZ, R14, R11 ;  /* 0x0000000eff057219 */ /* 0x000fe4000001160b */
[----:B------:R-:W-:Y:S01]  /*bc00*/  IADD3 R9, P0, RZ, -R12, RZ ;  /* 0x8000000cff097210 */ /* 0x000fe20007f1e0ff */
[----:B------:R-:W-:Y:S01]  /*bc10*/  FMUL R11, R6, UR4 ;  /* 0x00000004060b7c20 */ /* 0x000fe20008400000 */
[----:B------:R-:W-:Y:S01]  /*bc20*/  ULDC UR4, c[0x0][0x154] ;  /* 0x0000550000047ab9 */ /* 0x000fe20000000800 */
[----:B------:R-:W1:Y:S02]  /*bc30*/  LDC.64 R24, c[0x0][0x640] ;  /* 0x00019000ff187b82 */ /* 0x000e640000000a00 */
[----:B------:R-:W-:-:S02]  /*bc40*/  IMAD.X R5, RZ, RZ, ~R5, P0 ;  /* 0x000000ffff057224 */ /* 0x000fc400000e0e05 */
[----:B------:R-:W2:Y:S01]  /*bc50*/  F2I.U32.TRUNC.NTZ R11, R11 ;  /* 0x0000000b000b7305 */ /* 0x000ea2000020f000 */
[----:B------:R-:W-:-:S03]  /*bc60*/  IMAD.WIDE.U32 R6, R9, R20, R16 ;  /* 0x0000001409067225 */ /* 0x000fc600078e0010 */
[----:B------:R-:W3:Y:S01]  /*bc70*/  LDC R13, c[0x0][0x144] ;  /* 0x00005100ff0d7b82 */ /* 0x000ee20000000800 */
[----:B------:R-:W-:-:S04]  /*bc80*/  IMAD R8, R5, R20, RZ ;  /* 0x0000001405087224 */ /* 0x000fc800078e02ff */
[----:B------:R-:W-:Y:S02]  /*bc90*/  IMAD R5, R9, R21, R8 ;  /* 0x0000001509057224 */ /* 0x000fe400078e0208 */
[----:B------:R-:W-:Y:S01]  /*bca0*/  IMAD.MOV.U32 R8, RZ, RZ, -0x1 ;  /* 0xffffffffff087424 */ /* 0x000fe200078e00ff */
[----:B------:R-:W4:Y:S01]  /*bcb0*/  LDC R14, c[0x0][0x608] ;  /* 0x00018200ff0e7b82 */ /* 0x000f220000000800 */
[----:B------:R-:W-:Y:S01]  /*bcc0*/  IMAD.IADD R5, R7, 0x1, R5 ;  /* 0x0000000107057824 */ /* 0x000fe200078e0205 */
[----:B------:R-:W-:-:S04]  /*bcd0*/  I2FP.F32.U32 R7, R3 ;  /* 0x0000000300077245 */ /* 0x000fc80000201000 */
[-C--:B0-----:R-:W-:Y:S01]  /*bce0*/  SHF.R.U64 R10, R6, R22.reuse, R5 ;  /* 0x00000016060a7219 */ /* 0x081fe20000001205 */
[----:B--2---:R-:W-:Y:S01]  /*bcf0*/  IMAD.MOV R6, RZ, RZ, -R11 ;  /* 0x000000ffff067224 */ /* 0x004fe200078e0a0b */
[----:B------:R-:W0:Y:S01]  /*bd00*/  LDC R9, c[0x0][0x658] ;  /* 0x00019600ff097b82 */ /* 0x000e220000000800 */
[----:B-1----:R-:W-:Y:S01]  /*bd10*/  ISETP.NE.U32.AND P0, PT, R24, RZ, PT ;  /* 0x000000ff1800720c */ /* 0x002fe20003f05070 */
[----:B------:R-:W-:Y:S01]  /*bd20*/  FMUL R7, R7, UR4 ;  /* 0x0000000407077c20 */ /* 0x000fe20008400000 */
[----:B------:R-:W-:Y:S02]  /*bd30*/  SHF.R.U32.HI R5, RZ, R22, R5 ;  /* 0x00000016ff057219 */ /* 0x000fe40000011605 */
[----:B------:R-:W-:-:S03]  /*bd40*/  ISETP.NE.AND.EX P0, PT, R25, RZ, PT, P0 ;  /* 0x000000ff1900720c */ /* 0x000fc60003f05300 */
[----:B------:R-:W1:Y:S01]  /*bd50*/  LDC R20, c[0x0][0x148] ;  /* 0x00005200ff147b82 */ /* 0x000e620000000800 */
[----:B---3--:R-:W-:Y:S02]  /*bd60*/  IMAD R23, R13, R6, R4 ;  /* 0x000000060d177224 */ /* 0x008fe400078e0204 */
[----:B------:R-:W-:-:S05]  /*bd70*/  IMAD.MOV.U32 R6, RZ, RZ, 0x1 ;  /* 0x00000001ff067424 */ /* 0x000fca00078e00ff */
[----:B------:R-:W2:Y:S01]  /*bd80*/  LDC R21, c[0x0][0x600] ;  /* 0x00018000ff157b82 */ /* 0x000ea20000000800 */
[-CC-:B----4-:R-:W-:Y:S02]  /*bd90*/  SHF.R.U64 R13, R10, R14.reuse, R5.reuse ;  /* 0x0000000e0a0d7219 */ /* 0x190fe40000001205 */
[----:B------:R-:W-:Y:S02]  /*bda0*/  SHF.R.U32.HI R4, RZ, R14, R5 ;  /* 0x0000000eff047219 */ /* 0x000fe40000011605 */
[----:B------:R3:W4:Y:S03]  /*bdb0*/  F2I.U32.TRUNC.NTZ R14, R7 ;  /* 0x00000007000e7305 */ /* 0x000726000020f000 */
[----:B------:R-:W1:Y:S01]  /*bdc0*/  LDC R26, c[0x0][0x648] ;  /* 0x00019200ff1a7b82 */ /* 0x000e620000000800 */
[-C--:B0-----:R-:W-:Y:S02]  /*bdd0*/  SHF.R.U64 R15, R13, R9.reuse, R4 ;  /* 0x000000090d0f7219 */ /* 0x081fe40000001204 */
[----:B------:R-:W-:-:S02]  /*bde0*/  SHF.L.U32 R8, R8, R9, RZ ;  /* 0x0000000908087219 */ /* 0x000fc400000006ff */
[-C--:B------:R-:W-:Y:S01]  /*bdf0*/  SHF.R.U32.HI R5, RZ, R9.reuse, R4 ;  /* 0x00000009ff057219 */ /* 0x080fe20000011604 */
[----:B------:R-:W-:Y:S01]  /*be00*/  IMAD.MOV.U32 R4, RZ, RZ, R15 ;  /* 0x000000ffff047224 */ /* 0x000fe200078e000f */
[----:B------:R-:W-:Y:S01]  /*be10*/  SHF.L.U32 R22, R6, R9, RZ ;  /* 0x0000000906167219 */ /* 0x000fe200000006ff */
[----:B------:R-:W0:Y:S01]  /*be20*/  LDC R27, c[0x0][0x638] ;  /* 0x00018e00ff1b7b82 */ /* 0x000e220000000800 */
[----:B------:R-:W-:-:S07]  /*be30*/  LOP3.LUT R28, RZ, R8, RZ, 0x33, !PT ;  /* 0x00000008ff1c7212 */ /* 0x000fce00078e33ff */
        /* <DEDUP_REMOVED lines=12> */
.L_x_287:
[----:B------:R-:W-:Y:S01]  /*bf00*/  ISETP.NE.AND P0, PT, R2, 0x1, PT ;  /* 0x000000010200780c */ /* 0x000fe20003f05270 */
[----:B--2---:R-:W-:Y:S01]  /*bf10*/  VIADD R7, R21, 0xffffffff ;  /* 0xffffffff15077836 */ /* 0x004fe20000000000 */
[----:B-1----:R-:W-:Y:S01]  /*bf20*/  SHF.R.U64 R5, R4, R26, R5 ;  /* 0x0000001a04057219 */ /* 0x002fe20000001205 */
[----:B------:R-:W-:Y:S01]  /*bf30*/  IMAD.MOV R14, RZ, RZ, -R14 ;  /* 0x000000ffff0e7224 */ /* 0x000fe200078e0a0e */
[----:B------:R-:W-:Y:S01]  /*bf40*/  LOP3.LUT R4, R13, R28, RZ, 0xc0, !PT ;  /* 0x0000001c0d047212 */ /* 0x000fe200078ec0ff */
[----:B------:R-:W-:Y:S01]  /*bf50*/  IMAD.MOV.U32 R8, RZ, RZ, R12 ;  /* 0x000000ffff087224 */ /* 0x000fe200078e000c */
[----:B------:R-:W-:Y:S01]  /*bf60*/  LOP3.LUT R10, R10, R7, RZ, 0xc0, !PT ;  /* 0x000000070a0a7212 */ /* 0x000fe200078ec0ff */
[----:B------:R-:W-:Y:S02]  /*bf70*/  IMAD.MOV R6, RZ, RZ, -R5 ;  /* 0x000000ffff067224 */ /* 0x000fe400078e0a05 */
[----:B------:R-:W-:-:S04]  /*bf80*/  IMAD R4, R22, R5, R4 ;  /* 0x0000000516047224 */ /* 0x000fc800078e0204 */
[----:B------:R-:W-:Y:S02]  /*bf90*/  @P0 IMAD R23, R20, R14, R3 ;  /* 0x0000000e14170224 */ /* 0x000fe400078e0203 */
[----:B0-----:R-:W-:Y:S02]  /*bfa0*/  IMAD R3, R6, R27, R15 ;  /* 0x0000001b06037224 */ /* 0x001fe400078e020f */
[----:B------:R-:W-:Y:S02]  /*bfb0*/  IMAD R7, R4, R29, R23 ;  /* 0x0000001d04077224 */ /* 0x000fe400078e0217 */
[----:B------:R-:W-:Y:S02]  /*bfc0*/  IMAD R4, R3, R21, R10 ;  /* 0x0000001503047224 */ /* 0x000fe400078e020a */
[----:B------:R-:W-:-:S03]  /*bfd0*/  IMAD.MOV.U32 R6, RZ, RZ, 0x1 ;  /* 0x00000001ff067424 */ /* 0x000fc600078e00ff */
[----:B------:R-:W-:Y:S02]  /*bfe0*/  SEL R9, R4, R7, !P0 ;  /* 0x0000000704097207 */ /* 0x000fe40004000000 */
[----:B------:R-:W-:-:S07]  /*bff0*/  SEL R7, R7, R4, !P0 ;  /* 0x0000000407077207 */ /* 0x000fce0004000000 */
.L_x_285:
[----:B------:R-:W-:-:S08]  /*c000*/  NOP ;  /* 0x0000000000007918 */ /* 0x000fd00000000000 */
[----:B------:R-:W0:-:S00]  /*c010*/  USETMAXREG.DEALLOC.CTAPOOL 0x28 ;  /* 0x00000028000079c8 */ /* 0x000e0000080e0500 */
[----:B0-----:R-:W-:-:S13]  /*c020*/  ISETP.NE.AND P0, PT, R0, RZ, PT ;  /* 0x000000ff0000720c */ /* 0x001fda0003f05270 */
[----:B------:R-:W-:Y:S05]  /*c030*/  @P0 EXIT ;  /* 0x000000000000094d */ /* 0x000fea0003800000 */
[----:B------:R-:W-:Y:S01]  /*c040*/  LOP3.LUT P0, RZ, R6, 0xff, RZ, 0xc0, !PT ;  /* 0x000000ff06ff7812 */ /* 0x000fe2000780c0ff */
[----:B------:R-:W-:Y:S02]  /*c050*/  IMAD.MOV.U32 R0, RZ, RZ, 0x1 ;  /* 0x00000001ff007424 */ /* 0x000fe400078e00ff */
[----:B------:R-:W-:-:S10]  /*c060*/  IMAD.MOV.U32 R12, RZ, RZ, RZ ;  /* 0x000000ffff0c7224 */ /* 0x000fd400078e00ff */
[----:B------:R-:W-:Y:S05]  /*c070*/  @!P0 BRA `(.L_x_288) ;  /* 0x0000000c00bc8947 */ /* 0x000fea0003800000 */
[----:B------:R-:W0:Y:S01]  /*c080*/  LDC R0, c[0x0][0x28c] ;  /* 0x0000a300ff007b82 */ /* 0x000e220000000800 */
[----:B------:R-:W-:Y:S01]  /*c090*/  ULDC UR21, c[0x0][0x658] ;  /* 0x0001960000157ab9 */ /* 0x000fe20000000800 */
[----:B------:R-:W-:Y:S01]  /*c0a0*/  UMOV UR5, 0xffffffff ;  /* 0xffffffff00057882 */ /* 0x000fe20000000000 */
[----:B------:R-:W-:Y:S01]  /*c0b0*/  ULDC UR4, c[0x0][0xc] ;  /* 0x0000030000047ab9 */ /* 0x000fe20000000800 */
[----:B------:R-:W-:Y:S01]  /*c0c0*/  USHF.L.U32 UR29, UR5, UR21, URZ ;  /* 0x00000015051d7299 */ /* 0x000fe2000800063f */
[C---:B------:R-:W-:Y:S01]  /*c0d0*/  LOP3.LUT P2, RZ, R18.reuse, 0x7f, RZ, 0xc0, !PT ;  /* 0x0000007f12ff7812 */ /* 0x040fe2000784c0ff */
[----:B------:R-:W-:Y:S01]  /*c0e0*/  UMOV UR6, 0x1 ;  /* 0x0000000100067882 */ /* 0x000fe20000000000 */
[----:B------:R-:W-:Y:S01]  /*c0f0*/  ULDC UR5, c[0x0][0x10] ;  /* 0x0000040000057ab9 */ /* 0x000fe20000000800 */
[----:B------:R-:W-:Y:S01]  /*c100*/  LOP3.LUT P0, RZ, R18, 0x1f, RZ, 0xc0, !PT ;  /* 0x0000001f12ff7812 */ /* 0x000fe2000780c0ff */
[----:B------:R-:W-:Y:S01]  /*c110*/  UIMAD.WIDE.U32 UR4, UR4, UR5, URZ ;  /* 0x00000005040472a5 */ /* 0x000fe2000f8e003f */
[----:B------:R-:W-:Y:S01]  /*c120*/  BSSY B0, `(.L_x_288) ;  /* 0x00000e4000007945 */ /* 0x000fe20003800000 */
[----:B------:R-:W-:Y:S01]  /*c130*/  USHF.L.U32 UR21, UR6, UR21, URZ ;  /* 0x0000001506157299 */ /* 0x000fe2000800063f */
[----:B------:R-:W-:Y:S01]  /*c140*/  IMAD.MOV.U32 R13, RZ, RZ, 0x1 ;  /* 0x00000001ff0d7424 */ /* 0x000fe200078e00ff */
[----:B------:R-:W-:Y:S01]  /*c150*/  LOP3.LUT R11, R19, 0x2, RZ, 0xfc, !PT ;  /* 0x00000002130b7812 */ /* 0x000fe200078efcff */
[----:B------:R-:W-:Y:S01]  /*c160*/  ULDC UR6, c[0x0][0x14] ;  /* 0x0000050000067ab9 */ /* 0x000fe20000000800 */
[----:B------:R-:W-:Y:S01]  /*c170*/  PLOP3.LUT P0, PT, P0, P2, PT, 0x8a, 0x0 ;  /* 0x000000000000781c */ /* 0x000fe20000705172 */
[----:B------:R-:W-:Y:S01]  /*c180*/  UIMAD.WIDE.U32 UR14, UR4, UR6, URZ ;  /* 0x00000006040e72a5 */ /* 0x000fe2000f8e003f */
[----:B------:R-:W-:Y:S01]  /*c190*/  IMAD.MOV.U32 R12, RZ, RZ, RZ ;  /* 0x000000ffff0c7224 */ /* 0x000fe200078e00ff */
[----:B------:R-:W-:Y:S01]  /*c1a0*/  UIMAD UR37, UR5, UR6, URZ ;  /* 0x00000006052572a4 */ /* 0x000fe2000f8e023f */
[----:B------:R-:W-:Y:S01]  /*c1b0*/  ULDC UR13, c[0x0][0x600] ;  /* 0x00018000000d7ab9 */ /* 0x000fe20000000800 */
[----:B------:R-:W-:-:S02]  /*c1c0*/  ULOP3.LUT UR29, URZ, UR29, URZ, 0x33, !UPT ;  /* 0x0000001d3f1d7292 */ /* 0x000fc4000f8e333f */
[----:B------:R-:W-:Y:S01]  /*c1d0*/  UIADD3 UR13, UR13, -0x1, URZ ;  /* 0xffffffff0d0d7890 */ /* 0x000fe2000fffe03f */
[----:B0-----:R-:W-:Y:S01]  /*c1e0*/  VIADD R0, R0, 0x7f ;  /* 0x0000007f00007836 */ /* 0x001fe20000000000 */
[----:B------:R-:W-:Y:S01]  /*c1f0*/  UIADD3 UR37, UR15, UR37, URZ ;  /* 0x000000250f257290 */ /* 0x000fe2000fffe03f */
[----:B------:R-:W-:-:S03]  /*c200*/  ULDC.64 UR22, c[0x0][0x198] ;  /* 0x0000660000167ab9 */ /* 0x000fc60000000a00 */
[----:B------:R-:W-:-:S04]  /*c210*/  SHF.R.S32.HI R3, RZ, 0x1f, R0 ;  /* 0x0000001fff037819 */ /* 0x000fc80000011400 */
[----:B------:R-:W-:Y:S01]  /*c220*/  LEA.HI R3, R3, R0, RZ, 0x7 ;  /* 0x0000000003037211 */ /* 0x000fe200078f38ff */
[----:B------:R-:W-:-:S03]  /*c230*/  IMAD.MOV.U32 R0, RZ, RZ, 0x1 ;  /* 0x00000001ff007424 */ /* 0x000fc600078e00ff */
[----:B------:R-:W-:-:S05]  /*c240*/  SHF.R.S32.HI R3, RZ, 0x7, R3 ;  /* 0x00000007ff037819 */ /* 0x000fca0000011403 */
[----:B------:R-:W-:-:S07]  /*c250*/  VIADD R10, R3, 0x1 ;  /* 0x00000001030a7836 */ /* 0x000fce0000000000 */
.L_x_300:
[----:B------:R-:W-:-:S03]  /*c260*/  UMOV UR4, 0xffffffff ;  /* 0xffffffff00047882 */ /* 0x000fc60000000000 */
[----:B------:R-:W-:Y:S05]  /*c270*/  BRA.DIV UR4, `(.L_x_289) ;  /* 0x0000001204707947 */ /* 0x000fea000b800000 */
[----:B------:R-:W-:-:S13]  /*c280*/  ELECT P6, URZ, PT ;  /* 0x00000000003f782f */ /* 0x000fda00038c0000 */
.L_x_313:
[----:B------:R-:W0:Y:S01]  /*c290*/  LDC R4, c[0x0][0x28c] ;  /* 0x0000a300ff047b82 */ /* 0x000e220000000800 */
[----:B------:R-:W-:Y:S01]  /*c2a0*/  BSSY B1, `(.L_x_290) ;  /* 0x000005a000017945 */ /* 0x000fe20003800000 */
[----:B0-----:R-:W-:-:S13]  /*c2b0*/  ISETP.LT.OR P6, PT, R4, 0x1, !P6 ;  /* 0x000000010400780c */ /* 0x001fda00077c1670 */
[----:B------:R-:W-:Y:S05]  /*c2c0*/  @P6 BRA `(.L_x_291) ;  /* 0x00000004005c6947 */ /* 0x000fea0003800000 */
[----:B------:R-:W-:Y:S02]  /*c2d0*/  IMAD.SHL.U32 R15, R7, 0x100, RZ ;  /* 0x00000100070f7824 */ /* 0x000fe400078e00ff */
[----:B------:R-:W-:Y:S02]  /*c2e0*/  IMAD.SHL.U32 R18, R9, 0x80, RZ ;  /* 0x0000008009127824 */ /* 0x000fe400078e00ff */
[----:B------:R-:W-:Y:S02]  /*c2f0*/  IMAD.MOV.U32 R20, RZ, RZ, RZ ;  /* 0x000000ffff147224 */ /* 0x000fe400078e00ff */
[----:B------:R-:W-:Y:S02]  /*c300*/  IMAD.MOV.U32 R4, RZ, RZ, R10 ;  /* 0x000000ffff047224 */ /* 0x000fe400078e000a */
[----:B------:R-:W-:Y:S02]  /*c310*/  IMAD.MOV.U32 R5, RZ, RZ, R0 ;  /* 0x000000ffff057224 */ /* 0x000fe400078e0000 */
[----:B------:R-:W-:-:S07]  /*c320*/  IMAD.MOV.U32 R6, RZ, RZ, R12 ;  /* 0x000000ffff067224 */ /* 0x000fce00078e000c */
.L_x_295:
[----:B------:R-:W0:Y:S01]  /*c330*/  S2R R14, SR_CgaCtaId ;  /* 0x00000000000e7919 */ /* 0x000e220000008800 */
[----:B------:R-:W-:Y:S01]  /*c340*/  MOV R7, 0x400 ;  /* 0x0000040000077802 */ /* 0x000fe20000000f00 */
[----:B------:R-:W1:Y:S03]  /*c350*/  @!P2 LDC R9, c[0x0][0x500] ;  /* 0x00014000ff09ab82 */ /* 0x000e660000000800 */
[----:B0-----:R-:W-:Y:S02]  /*c360*/  LEA R21, R14, R7, 0x18 ;  /* 0x000000070e157211 */ /* 0x001fe400078ec0ff */
[----:B------:R-:W-:-:S03]  /*c370*/  SHF.L.U32 R7, R5, 0x1f, RZ ;  /* 0x0000001f05077819 */ /* 0x000fc600000006ff */
[----:B------:R-:W-:-:S04]  /*c380*/  IMAD R14, R6, 0x8, R21 ;  /* 0x00000008060e7824 */ /* 0x000fc800078e0215 */
[----:B------:R-:W0:Y:S02]  /*c390*/  SYNCS.PHASECHK.TRANS64.TRYWAIT P1, [R14+URZ+0x30], R7 ;  /* 0x000030070e0075a7 */ /* 0x000e24000802017f */
[----:B01----:R-:W-:Y:S05]  /*c3a0*/  @!P1 BRA `(.L_x_292) ;  /* 0x0000001000449947 */ /* 0x003fea0003800000 */
.L_x_314:
[----:B0-----:R-:W-:Y:S01]  /*c3b0*/  PRMT R7, R11, 0x9910, RZ ;  /* 0x000099100b077816 */ /* 0x001fe200000000ff */
[----:B------:R0:W-:Y:S03]  /*c3c0*/  @!P2 SYNCS.ARRIVE.TRANS64 RZ, [R14+URZ], R9 ;  /* 0x000000090effa9a7 */ /* 0x0001e6000800003f */
[----:B------:R-:W-:-:S13]  /*c3d0*/  ISETP.NE.AND P1, PT, R7, 0x2, PT ;  /* 0x000000020700780c */ /* 0x000fda0003f25270 */
[----:B0-----:R-:W-:Y:S05]  /*c3e0*/  @P1 BRA `(.L_x_293) ;  /* 0x0000000000041947 */ /* 0x001fea0003800000 */
[----:B------:R-:W-:Y:S01]  /*c3f0*/  BPT.TRAP 0x1 ;  /* 0x000000040000795c */ /* 0x000fe20000300000 */
.L_x_293:
[----:B------:R-:W-:Y:S05]  /*c400*/  @P0 BRA `(.L_x_294) ;  /* 0x0000000000040947 */ /* 0x000fea0003800000 */
[----:B------:R-:W-:Y:S01]  /*c410*/  BPT.TRAP 0x1 ;  /* 0x000000040000795c */ /* 0x000fe20000300000 */
.L_x_294:
[----:B------:R-:W-:Y:S01]  /*c420*/  R2UR UR56, R21 ;  /* 0x00000000153872ca */ /* 0x000fe200000e0000 */
[----:B------:R-:W-:Y:S01]  /*c430*/  IMAD R21, R6, 0x20000, R21 ;  /* 0x0002000006157824 */ /* 0x000fe200078e0215 */
[----:B------:R-:W-:Y:S01]  /*c440*/  R2UR UR10, R20 ;  /* 0x00000000140a72ca */ /* 0x000fe200000e0000 */
[----:B------:R-:W-:Y:S01]  /*c450*/  UIADD3 UR30, UP0, UR22, 0xf0, URZ ;  /* 0x000000f0161e7890 */ /* 0x000fe2000ff1e03f */
[----:B------:R-:W-:Y:S01]  /*c460*/  R2UR UR16, R6 ;  /* 0x00000000061072ca */ /* 0x000fe200000e0000 */
[----:B------:R-:W-:Y:S01]  /*c470*/  VIADD R4, R4, 0xffffffff ;  /* 0xffffffff04047836 */ /* 0x000fe20000000000 */
[----:B------:R-:W-:Y:S01]  /*c480*/  R2UR UR32, R21 ;  /* 0x00000000152072ca */ /* 0x000fe200000e0000 */
[----:B------:R-:W-:Y:S01]  /*c490*/  UIADD3.X UR31, URZ, UR23, URZ, UP0, !UPT ;  /* 0x000000173f1f7290 */ /* 0x000fe200087fe43f */
[----:B------:R-:W-:Y:S01]  /*c4a0*/  R2UR UR9, R14 ;  /* 0x000000000e0972ca */ /* 0x000fe200000e0000 */
[----:B------:R-:W-:Y:S01]  /*c4b0*/  UIADD3 UR6, UP1, UR22, 0x1f0, URZ ;  /* 0x000001f016067890 */ /* 0x000fe2000ff3e03f */
[----:B------:R-:W-:Y:S01]  /*c4c0*/  R2UR UR11, R15 ;  /* 0x000000000f0b72ca */ /* 0x000fe200000e0000 */
[----:B------:R-:W-:Y:S01]  /*c4d0*/  UMOV UR4, 0x0 ;  /* 0x0000000000047882 */ /* 0x000fe20000000000 */
[----:B------:R-:W-:Y:S01]  /*c4e0*/  R2UR UR12, R8 ;  /* 0x00000000080c72ca */ /* 0x000fe200000e0000 */
[----:B------:R-:W-:Y:S01]  /*c4f0*/  UIADD3 UR56, UR56, 0xc0180, URZ ;  /* 0x000c018038387890 */ /* 0x000fe2000fffe03f */
[----:B------:R-:W-:Y:S01]  /*c500*/  R2UR UR59, R18 ;  /* 0x00000000123b72ca */ /* 0x000fe200000e0000 */
[----:B------:R-:W-:Y:S01]  /*c510*/  UIADD3 UR50, UR10, 0x20, URZ ;  /* 0x000000200a327890 */ /* 0x000fe2000fffe03f */
[----:B------:R-:W-:Y:S01]  /*c520*/  ISETP.GT.AND P3, PT, R4, 0x1, PT ;  /* 0x000000010400780c */ /* 0x000fe20003f64270 */
[----:B------:R-:W-:Y:S01]  /*c530*/  ULEA UR56, UR16, UR56, 0x10 ;  /* 0x0000003810387291 */ /* 0x000fe2000f8e803f */
[----:B------:R-:W-:Y:S01]  /*c540*/  VIADD R6, R6, 0x1 ;  /* 0x0000000106067836 */ /* 0x000fe20000000000 */
[----:B------:R-:W-:Y:S01]  /*c550*/  UIADD3 UR8, UR32, 0x180, URZ ;  /* 0x0000018020087890 */ /* 0x000fe2000fffe03f */
[----:B------:R-:W-:Y:S01]  /*c560*/  VIADD R20, R20, 0x80 ;  /* 0x0000008014147836 */ /* 0x000fe20000000000 */
[----:B------:R-:W-:-:S02]  /*c570*/  UIADD3 UR48, UR32, 0x8180, URZ ;  /* 0x0000818020307890 */ /* 0x000fc4000fffe03f */
[----:B------:R-:W-:Y:S01]  /*c580*/  UIADD3 UR42, UR10, 0x40, URZ ;  /* 0x000000400a2a7890 */ /* 0x000fe2000fffe03f */
[C---:B------:R-:W-:Y:S01]  /*c590*/  ISETP.NE.AND P1, PT, R6.reuse, 0x6, PT ;  /* 0x000000060600780c */ /* 0x040fe20003f25270 */
[----:B------:R-:W-:Y:S02]  /*c5a0*/  UIADD3 UR40, UR32, 0x10180, URZ ;  /* 0x0001018020287890 */ /* 0x000fe4000fffe03f */
[----:B------:R-:W-:Y:S01]  /*c5b0*/  UIADD3 UR34, UR10, 0x60, URZ ;  /* 0x000000600a227890 */ /* 0x000fe2000fffe03f */
[----:B------:R-:W-:Y:S01]  /*c5c0*/  SEL R14, RZ, 0x1, P1 ;  /* 0x00000001ff0e7807 */ /* 0x000fe20000800000 */
[----:B------:R-:W-:Y:S01]  /*c5d0*/  UIADD3 UR32, UR32, 0x18180, URZ ;  /* 0x0001818020207890 */ /* 0x000fe2000fffe03f */
[----:B------:R-:W-:Y:S01]  /*c5e0*/  SEL R6, R6, RZ, P1 ;  /* 0x000000ff06067207 */ /* 0x000fe20000800000 */
[----:B------:R-:W-:Y:S01]  /*c5f0*/  UMOV UR5, 0x10000000 ;  /* 0x1000000000057882 */ /* 0x000fe20000000000 */
[----:B------:R-:W-:Y:S01]  /*c600*/  UIADD3.X UR7, URZ, UR23, URZ, UP1, !UPT ;  /* 0x000000173f077290 */ /* 0x000fe20008ffe43f */
[----:B------:R0:W-:Y:S01]  /*c610*/  UTMALDG.3D [UR8], [UR30], desc[UR4] ;  /* 0x000004081e0075b4 */ /* 0x0001e20008011000 */
[----:B------:R-:W-:Y:S01]  /*c620*/  UIADD3 UR24, UR56, 0x4000, URZ ;  /* 0x0000400038187890 */ /* 0x000fe2000fffe03f */
[----:B------:R-:W-:Y:S01]  /*c630*/  LOP3.LUT R5, R5, R14, RZ, 0x3c, !PT ;  /* 0x0000000e05057212 */ /* 0x000fe200078e3cff */
[----:B------:R-:W-:Y:S01]  /*c640*/  UIADD3 UR16, UR56, 0x8000, URZ ;  /* 0x0000800038107890 */ /* 0x000fe2000fffe03f */
[----:B------:R-:W-:Y:S01]  /*c650*/  UMOV UR49, UR9 ;  /* 0x0000000900317c82 */ /* 0x000fe20008000000 */
        /* <DEDUP_REMOVED lines=8> */
[----:B------:R1:W-:Y:S01]  /*c6e0*/  UTMALDG.3D [UR48], [UR30], desc[UR4] ;  /* 0x000004301e0075b4 */ /* 0x0003e20008011000 */
        /* <DEDUP_REMOVED lines=9> */
[----:B0-----:R-:W-:Y:S01]  /*c780*/  UIADD3 UR8, UR56, 0xc000, URZ ;  /* 0x0000c00038087890 */ /* 0x001fe2000fffe03f */
[----:B------:R-:W-:Y:S01]  /*c790*/  UMOV UR19, UR59 ;  /* 0x0000003b00137c82 */ /* 0x000fe20008000000 */
[----:B------:R-:W-:Y:S01]  /*c7a0*/  UMOV UR20, UR12 ;  /* 0x0000000c00147c82 */ /* 0x000fe20008000000 */
[----:B------:R-:W-:Y:S01]  /*c7b0*/  UMOV UR18, UR42 ;  /* 0x0000002a00127c82 */ /* 0x000fe20008000000 */
[----:B------:R-:W-:Y:S01]  /*c7c0*/  UMOV UR11, UR59 ;  /* 0x0000003b000b7c82 */ /* 0x000fe20008000000 */
[----:B------:R1:W-:Y:S01]  /*c7d0*/  UTMALDG.3D [UR32], [UR30], desc[UR4] ;  /* 0x000004201e0075b4 */ /* 0x0003e20008011000 */
[----:B------:R-:W-:Y:S01]  /*c7e0*/  UMOV UR10, UR34 ;  /* 0x00000022000a7c82 */ /* 0x000fe20008000000 */
[----:B------:R1:W-:Y:S01]  /*c7f0*/  UTMALDG.3D [UR56], [UR6], desc[UR4] ;  /* 0x00000438060075b4 */ /* 0x0003e20008011000 */
[----:B------:R1:W-:Y:S01]  /*c800*/  UTMALDG.3D [UR24], [UR6], desc[UR4] ;  /* 0x00000418060075b4 */ /* 0x0003e20008011000 */
[----:B------:R1:W-:Y:S01]  /*c810*/  UTMALDG.3D [UR16], [UR6], desc[UR4] ;  /* 0x00000410060075b4 */ /* 0x0003e20008011000 */
[----:B------:R1:W-:Y:S02]  /*c820*/  UTMALDG.3D [UR8], [UR6], desc[UR4] ;  /* 0x00000408060075b4 */ /* 0x0003e40008011000 */
[----:B-1----:R-:W-:Y:S05]  /*c830*/  @P3 BRA `(.L_x_295) ;  /* 0xfffffff800bc3947 */ /* 0x002fea000383ffff */
.L_x_291:
[----:B------:R-:W-:Y:S05]  /*c840*/  BSYNC B1 ;  /* 0x0000000000017941 */ /* 0x000fea0003800000 */
.L_x_290:
[----:B------:R-:W-:Y:S01]  /*c850*/  LOP3.LUT P3, RZ, R13, 0xff, RZ, 0xc0, !PT ;  /* 0x000000ff0dff7812 */ /* 0x000fe2000786c0ff */
[----:B------:R-:W-:Y:S01]  /*c860*/  IMAD.IADD R12, R3, 0x1, R12 ;  /* 0x00000001030c7824 */ /* 0x000fe200078e020c */
[----:B------:R-:W-:Y:S01]  /*c870*/  IADD3 R16, P4, R16, UR14, RZ ;  /* 0x0000000e10107c10 */ /* 0x000fe2000ff9e0ff */
[----:B------:R-:W-:Y:S01]  /*c880*/  ULDC.64 UR4, c[0x0][0x650] ;  /* 0x0001940000047ab9 */ /* 0x000fe20000000a00 */
[----:B------:R-:W-:Y:S01]  /*c890*/  BSSY B1, `(.L_x_296) ;  /* 0x000006a000017945 */ /* 0x000fe20003800000 */
[----:B------:R-:W-:Y:S01]  /*c8a0*/  IMAD.MOV.U32 R9, RZ, RZ, -0x1 ;  /* 0xffffffffff097424 */ /* 0x000fe200078e00ff */
[----:B------:R-:W-:Y:S01]  /*c8b0*/  ISETP.GT.U32.AND P1, PT, R12, 0x5, PT ;  /* 0x000000050c00780c */ /* 0x000fe20003f24070 */
[----:B------:R-:W-:Y:S01]  /*c8c0*/  IMAD.MOV.U32 R8, RZ, RZ, -0x1 ;  /* 0xffffffffff087424 */ /* 0x000fe200078e00ff */
[----:B------:R-:W-:Y:S02]  /*c8d0*/  IADD3.X R17, R17, UR37, RZ, P4, !PT ;  /* 0x0000002511117c10 */ /* 0x000fe4000a7fe4ff */
[----:B------:R-:W-:-:S02]  /*c8e0*/  ISETP.LT.U32.AND P1, PT, R3, 0x6, P1 ;  /* 0x000000060300780c */ /* 0x000fc40000f21070 */
[----:B------:R-:W-:Y:S01]  /*c8f0*/  PRMT R13, RZ, 0x7610, R13 ;  /* 0x00007610ff0d7816 */ /* 0x000fe2000000000d */
[----:B------:R-:W0:Y:S01]  /*c900*/  @P3 S2R R5, SR_CgaCtaId ;  /* 0x0000000000053919 */ /* 0x000e220000008800 */
[----:B------:R-:W-:-:S04]  /*c910*/  @P3 MOV R4, 0x400 ;  /* 0x0000040000043802 */ /* 0x000fc80000000f00 */
[----:B0-----:R-:W-:Y:S01]  /*c920*/  @P3 LEA R6, R5, R4, 0x18 ;  /* 0x0000000405063211 */ /* 0x001fe200078ec0ff */
[----:B------:R-:W-:-:S03]  /*c930*/  IMAD.WIDE.U32 R4, R12, -0x55555555, RZ ;  /* 0xaaaaaaab0c047825 */ /* 0x000fc600078e00ff */
[----:B------:R0:W-:Y:S01]  /*c940*/  @P3 SYNCS.ARRIVE.TRANS64.A1T0 RZ, [R6+URZ+0x78], RZ ;  /* 0x000078ff06ff39a7 */ /* 0x0001e2000810003f */
[----:B------:R-:W-:Y:S02]  /*c950*/  ISETP.GE.U32.AND P3, PT, R3, 0x6, PT ;  /* 0x000000060300780c */ /* 0x000fe40003f66070 */
[----:B------:R-:W-:Y:S02]  /*c960*/  SHF.R.U32.HI R7, RZ, 0x2, R5 ;  /* 0x00000002ff077819 */ /* 0x000fe40000011605 */
[----:B------:R-:W-:Y:S02]  /*c970*/  SEL R5, RZ, 0x1, !P1 ;  /* 0x00000001ff057807 */ /* 0x000fe40004800000 */
[----:B------:R-:W-:Y:S01]  /*c980*/  ISETP.GE.U32.AND P1, PT, R16, UR4, PT ;  /* 0x0000000410007c0c */ /* 0x000fe2000bf26070 */
[----:B------:R-:W-:Y:S01]  /*c990*/  IMAD R12, R7, -0x6, R12 ;  /* 0xfffffffa070c7824 */ /* 0x000fe200078e020c */
[----:B------:R-:W-:Y:S02]  /*c9a0*/  LOP3.LUT R0, R0, R5, RZ, 0x3c, !PT ;  /* 0x0000000500007212 */ /* 0x000fe400078e3cff */
[----:B------:R-:W-:-:S02]  /*c9b0*/  ISETP.GE.U32.AND.EX P1, PT, R17, UR5, PT, P1 ;  /* 0x0000000511007c0c */ /* 0x000fc4000bf26110 */
[----:B------:R-:W-:Y:S02]  /*c9c0*/  PRMT R4, RZ, 0x7610, R4 ;  /* 0x00007610ff047816 */ /* 0x000fe40000000004 */
[----:B------:R-:W-:Y:S01]  /*c9d0*/  @P3 LOP3.LUT R0, R0, 0x1, R7, 0x78, !PT ;  /* 0x0000000100003812 */ /* 0x000fe200078e7807 */
[----:B------:R-:W-:-:S08]  /*c9e0*/  IMAD.MOV.U32 R7, RZ, RZ, -0x1 ;  /* 0xffffffffff077424 */ /* 0x000fd000078e00ff */
[----:B0-----:R-:W-:Y:S05]  /*c9f0*/  @P1 BRA `(.L_x_297) ;  /* 0x00000004004c1947 */ /* 0x001fea0003800000 */
[----:B------:R-:W-:Y:S01]  /*ca00*/  ULDC.64 UR4, c[0x0][0x628] ;  /* 0x00018a0000047ab9 */ /* 0x000fe20000000a00 */
[----:B------:R-:W0:Y:S01]  /*ca10*/  S2R R15, SR_CTAID.X ;  /* 0x00000000000f7919 */ /* 0x000e220000002500 */
[----:B------:R-:W-:Y:S01]  /*ca20*/  ISETP.NE.U32.AND P1, PT, RZ, UR4, PT ;  /* 0x00000004ff007c0c */ /* 0x000fe2000bf25070 */
[----:B------:R-:W-:Y:S01]  /*ca30*/  ULDC UR7, c[0x0][0x630] ;  /* 0x00018c0000077ab9 */ /* 0x000fe20000000800 */
[----:B------:R-:W-:Y:S01]  /*ca40*/  IMAD.MOV.U32 R4, RZ, RZ, R16 ;  /* 0x000000ffff047224 */ /* 0x000fe200078e0010 */
[----:B------:R-:W1:Y:S01]  /*ca50*/  S2R R14, SR_CTAID.Y ;  /* 0x00000000000e7919 */ /* 0x000e620000002600 */
[----:B------:R-:W-:Y:S01]  /*ca60*/  ISETP.NE.AND.EX P1, PT, RZ, UR5, PT, P1 ;  /* 0x00000005ff007c0c */ /* 0x000fe2000bf25310 */
[----:B------:R-:W-:-:S12]  /*ca70*/  IMAD.MOV.U32 R5, RZ, RZ, R17 ;  /* 0x000000ffff057224 */ /* 0x000fd800078e0011 */
[----:B------:R-:W-:Y:S05]  /*ca80*/  @!P1 BRA `(.L_x_298) ;  /* 0x0000000000289947 */ /* 0x000fea0003800000 */
[----:B------:R-:W-:Y:S02]  /*ca90*/  ULDC UR6, c[0x0][0x634] ;  /* 0x00018d0000067ab9 */ /* 0x000fe40000000800 */
[----:B------:R-:W-:-:S05]  /*caa0*/  IADD3 R9, P1, R16, UR6, RZ ;  /* 0x0000000610097c10 */ /* 0x000fca000ff3e0ff */
[----:B------:R-:W-:-:S04]  /*cab0*/  IMAD.X R21, RZ, RZ, R17, P1 ;  /* 0x000000ffff157224 */ /* 0x000fc800008e0611 */
[----:B------:R-:W-:-:S04]  /*cac0*/  IMAD.WIDE.U32 R6, R21, UR4, RZ ;  /* 0x0000000415067c25 */ /* 0x000fc8000f8e00ff */
[----:B------:R-:W-:-:S04]  /*cad0*/  IMAD.WIDE.U32 R6, P1, R9, UR5, R6 ;  /* 0x0000000509067c25 */ /* 0x000fc8000f820006 */
[----:B------:R-:W-:-:S04]  /*cae0*/  IMAD.WIDE.U32 R8, R9, UR4, RZ ;  /* 0x0000000409087c25 */ /* 0x000fc8000f8e00ff */
[----:B------:R-:W-:Y:S01]  /*caf0*/  IMAD.X R5, RZ, RZ, RZ, P1 ;  /* 0x000000ffff057224 */ /* 0x000fe200008e06ff */
[----:B------:R-:W-:Y:S01]  /*cb00*/  IADD3 RZ, P1, R9, R6, RZ ;  /* 0x0000000609ff7210 */ /* 0x000fe20007f3e0ff */
[----:B------:R-:W-:-:S04]  /*cb10*/  IMAD.MOV.U32 R4, RZ, RZ, R7 ;  /* 0x000000ffff047224 */ /* 0x000fc800078e0007 */
[----:B------:R-:W-:-:S08]  /*cb20*/  IMAD.WIDE.U32.X R4, R21, UR5, R4, P1 ;  /* 0x0000000515047c25 */ /* 0x000fd000088e0404 */
.L_x_298:
[--C-:B------:R-:W-:Y:S01]  /*cb30*/  SHF.R.U64 R8, R4, UR7, R5.reuse ;  /* 0x0000000704087c19 */ /* 0x100fe20008001205 */
[----:B------:R-:W-:Y:S01]  /*cb40*/  ULDC.64 UR4, c[0x0][0x620] ;  /* 0x0001880000047ab9 */ /* 0x000fe20000000a00 */
[----:B------:R-:W-:Y:S01]  /*cb50*/  SHF.R.U32.HI R4, RZ, UR7, R5 ;  /* 0x00000007ff047c19 */ /* 0x000fe20008011605 */
[----:B------:R-:W2:Y:S01]  /*cb60*/  LDC R24, c[0x0][0x144] ;  /* 0x00005100ff187b82 */ /* 0x000ea20000000800 */
[----:B------:R-:W-:Y:S01]  /*cb70*/  IADD3 R7, P1, RZ, -R8, RZ ;  /* 0x80000008ff077210 */ /* 0x000fe20007f3e0ff */
[----:B------:R-:W-:Y:S01]  /*cb80*/  ULDC.64 UR8, c[0x0][0x640] ;  /* 0x0001900000087ab9 */ /* 0x000fe20000000a00 */
[----:B0-----:R-:W-:Y:S01]  /*cb90*/  I2FP.F32.U32 R9, R15 ;  /* 0x0000000f00097245 */ /* 0x001fe20000201000 */
[----:B------:R-:W-:Y:S02]  /*cba0*/  ULDC UR6, c[0x0][0x608] ;  /* 0x0001820000067ab9 */ /* 0x000fe40000000800 */
[----:B------:R-:W-:Y:S01]  /*cbb0*/  IMAD.X R4, RZ, RZ, ~R4, P1 ;  /* 0x000000ffff047224 */ /* 0x000fe200008e0e04 */
[----:B------:R-:W-:Y:S01]  /*cbc0*/  ISETP.NE.U32.AND P1, PT, RZ, UR8, PT ;  /* 0x00000008ff007c0c */ /* 0x000fe2000bf25070 */
[----:B------:R-:W0:Y:S02]  /*cbd0*/  LDC R21, c[0x0][0x148] ;  /* 0x00005200ff157b82 */ /* 0x000e240000000800 */
[----:B------:R-:W-:Y:S01]  /*cbe0*/  IMAD R6, R4, UR4, RZ ;  /* 0x0000000404067c24 */ /* 0x000fe2000f8e02ff */
[----:B------:R-:W-:Y:S01]  /*cbf0*/  ISETP.NE.AND.EX P1, PT, RZ, UR9, PT, P1 ;  /* 0x00000009ff007c0c */ /* 0x000fe2000bf25310 */
[----:B------:R-:W-:Y:S01]  /*cc00*/  IMAD.WIDE.U32 R4, R7, UR4, R16 ;  /* 0x0000000407047c25 */ /* 0x000fe2000f8e0010 */
[----:B------:R-:W-:-:S03]  /*cc10*/  ULDC UR4, c[0x0][0x150] ;  /* 0x0000540000047ab9 */ /* 0x000fc60000000800 */
[----:B------:R-:W-:Y:S02]  /*cc20*/  IMAD R7, R7, UR5, R6 ;  /* 0x0000000507077c24 */ /* 0x000fe4000f8e0206 */
[----:B------:R-:W-:Y:S01]  /*cc30*/  FMUL R6, R9, UR4 ;  /* 0x0000000409067c20 */ /* 0x000fe20008400000 */
[----:B------:R-:W-:Y:S01]  /*cc40*/  ULDC UR4, c[0x0][0x618] ;  /* 0x0001860000047ab9 */ /* 0x000fe20000000800 */
[----:B------:R-:W-:Y:S01]  /*cc50*/  ULDC UR5, c[0x0][0x154] ;  /* 0x0000550000057ab9 */ /* 0x000fe20000000800 */
[----:B------:R-:W-:-:S03]  /*cc60*/  IMAD.IADD R5, R5, 0x1, R7 ;  /* 0x0000000105057824 */ /* 0x000fc600078e0207 */
[----:B------:R-:W3:Y:S02]  /*cc70*/  F2I.U32.TRUNC.NTZ R6, R6 ;  /* 0x0000000600067305 */ /* 0x000ee4000020f000 */
[----:B------:R-:W-:Y:S02]  /*cc80*/  SHF.R.U64 R9, R4, UR4, R5 ;  /* 0x0000000404097c19 */ /* 0x000fe40008001205 */
[----:B-1----:R-:W-:-:S05]  /*cc90*/  I2FP.F32.U32 R4, R14 ;  /* 0x0000000e00047245 */ /* 0x002fca0000201000 */
[----:B------:R-:W-:Y:S01]  /*cca0*/  FMUL R22, R4, UR5 ;  /* 0x0000000504167c20 */ /* 0x000fe20008400000 */
[----:B------:R-:W-:Y:S01]  /*ccb0*/  SHF.R.U32.HI R4, RZ, UR4, R5 ;  /* 0x00000004ff047c19 */ /* 0x000fe20008011605 */
[----:B------:R-:W-:-:S03]  /*ccc0*/  ULDC UR4, c[0x0][0x658] ;  /* 0x0001960000047ab9 */ /* 0x000fc60000000800 */
[--C-:B------:R-:W-:Y:S01]  /*ccd0*/  SHF.R.U64 R20, R9, UR6, R4.reuse ;  /* 0x0000000609147c19 */ /* 0x100fe20008001204 */
[----:B------:R-:W1:Y:S01]  /*cce0*/  F2I.U32.TRUNC.NTZ R22, R22 ;  /* 0x0000001600167305 */ /* 0x000e62000020f000 */
[----:B------:R-:W-:Y:S01]  /*ccf0*/  SHF.R.U32.HI R5, RZ, UR6, R4 ;  /* 0x00000006ff057c19 */ /* 0x000fe20008011604 */
[----:B---3--:R-:W-:-:S03]  /*cd00*/  IMAD.MOV R6, RZ, RZ, -R6 ;  /* 0x000000ffff067224 */ /* 0x008fc600078e0a06 */
[----:B------:R-:W-:Y:S01]  /*cd10*/  SHF.R.U64 R18, R20, UR4, R5 ;  /* 0x0000000414127c19 */ /* 0x000fe20008001205 */
[----:B--2---:R-:W-:Y:S01]  /*cd20*/  IMAD R15, R24, R6, R15 ;  /* 0x00000006180f7224 */ /* 0x004fe200078e020f */
[----:B------:R-:W-:-:S03]  /*cd30*/  SHF.R.U32.HI R23, RZ, UR4, R5 ;  /* 0x00000004ff177c19 */ /* 0x000fc60008011605 */
[----:B------:R-:W-:Y:S02]  /*cd40*/  IMAD.MOV.U32 R4, RZ, RZ, R18 ;  /* 0x000000ffff047224 */ /* 0x000fe400078e0012 */
[----:B------:R-:W-:Y:S01]  /*cd50*/  IMAD.MOV.U32 R5, RZ, RZ, R23 ;  /* 0x000000ffff057224 */ /* 0x000fe200078e0017 */
[----:B-1----:R-:W-:Y:S06]  /*cd60*/  @!P1 BRA `(.L_x_299) ;  /* 0x0000000000289947 */ /* 0x002fec0003800000 */
[----:B------:R-:W-:Y:S02]  /*cd70*/  ULDC UR4, c[0x0][0x64c] ;  /* 0x0001930000047ab9 */ /* 0x000fe40000000800 */
[----:B------:R-:W-:-:S05]  /*cd80*/  IADD3 R5, P1, R18, UR4, RZ ;  /* 0x0000000412057c10 */ /* 0x000fca000ff3e0ff */
[----:B------:R-:W-:-:S04]  /*cd90*/  IMAD.X R23, RZ, RZ, R23, P1 ;  /* 0x000000ffff177224 */ /* 0x000fc800008e0617 */
[----:B------:R-:W-:-:S04]  /*cda0*/  IMAD.WIDE.U32 R6, R23, UR8, RZ ;  /* 0x0000000817067c25 */ /* 0x000fc8000f8e00ff */
[----:B------:R-:W-:-:S04]  /*cdb0*/  IMAD.WIDE.U32 R6, P1, R5, UR9, R6 ;  /* 0x0000000905067c25 */ /* 0x000fc8000f820006 */
[----:B------:R-:W-:-:S04]  /*cdc0*/  IMAD.WIDE.U32 R4, R5, UR8, RZ ;  /* 0x0000000805047c25 */ /* 0x000fc8000f8e00ff */
[----:B------:R-:W-:Y:S01]  /*cdd0*/  IMAD.MOV.U32 R4, RZ, RZ, R7 ;  /* 0x000000ffff047224 */ /* 0x000fe200078e0007 */
[----:B------:R-:W-:Y:S01]  /*cde0*/  IADD3 RZ, P3, R5, R6, RZ ;  /* 0x0000000605ff7210 */ /* 0x000fe20007f7e0ff */
[----:B------:R-:W-:-:S04]  /*cdf0*/  IMAD.X R5, RZ, RZ, RZ, P1 ;  /* 0x000000ffff057224 */ /* 0x000fc800008e06ff */
[----:B------:R-:W-:-:S08]  /*ce00*/  IMAD.WIDE.U32.X R4, R23, UR9, R4, P3 ;  /* 0x0000000917047c25 */ /* 0x000fd000098e0404 */
.L_x_299:
[----:B------:R-:W-:Y:S01]  /*ce10*/  ISETP.NE.AND P1, PT, R2, 0x1, PT ;  /* 0x000000010200780c */ /* 0x000fe20003f25270 */
[----:B------:R-:W-:Y:S01]  /*ce20*/  ULDC UR4, c[0x0][0x648] ;  /* 0x0001920000047ab9 */ /* 0x000fe20000000800 */
[----:B------:R-:W-:Y:S01]  /*ce30*/  LOP3.LUT R20, R20, UR29, RZ, 0xc0, !PT ;  /* 0x0000001d14147c12 */ /* 0x000fe2000f8ec0ff */
[----:B------:R-:W-:Y:S01]  /*ce40*/  IMAD.MOV R22, RZ, RZ, -R22 ;  /* 0x000000ffff167224 */ /* 0x000fe200078e0a16 */
[----:B------:R-:W-:Y:S01]  /*ce50*/  SHF.R.U64 R5, R4, UR4, R5 ;  /* 0x0000000404057c19 */ /* 0x000fe20008001205 */
[----:B------:R-:W-:Y:S01]  /*ce60*/  ULDC UR4, c[0x0][0x638] ;  /* 0x00018e0000047ab9 */ /* 0x000fe20000000800 */
[----:B------:R-:W-:Y:S01]  /*ce70*/  LOP3.LUT R9, R9, UR13, RZ, 0xc0, !PT ;  /* 0x0000000d09097c12 */ /* 0x000fe2000f8ec0ff */
[----:B------:R-:W-:Y:S01]  /*ce80*/  ULDC UR5, c[0x0][0x610] ;  /* 0x0001840000057ab9 */ /* 0x000fe20000000800 */
[----:B------:R-:W-:Y:S02]  /*ce90*/  IMAD.MOV.U32 R4, RZ, RZ, 0x1 ;  /* 0x00000001ff047424 */ /* 0x000fe400078e00ff */
[----:B------:R-:W-:-:S02]  /*cea0*/  IMAD.MOV R7, RZ, RZ, -R5 ;  /* 0x000000ffff077224 */ /* 0x000fc400078e0a05 */
[----:B------:R-:W-:Y:S02]  /*ceb0*/  IMAD R20, R5, UR21, R20 ;  /* 0x0000001505147c24 */ /* 0x000fe4000f8e0214 */
[----:B0-----:R-:W-:Y:S02]  /*cec0*/  @P1 IMAD R15, R21, R22, R14 ;  /* 0x00000016150f1224 */ /* 0x001fe400078e020e */
[----:B------:R-:W-:Y:S01]  /*ced0*/  IMAD R18, R7, UR4, R18 ;  /* 0x0000000407127c24 */ /* 0x000fe2000f8e0212 */
[----:B------:R-:W-:Y:S01]  /*cee0*/  ULDC UR4, c[0x0][0x600] ;  /* 0x0001800000047ab9 */ /* 0x000fe20000000800 */
[----:B------:R-:W-:Y:S02]  /*cef0*/  IMAD R15, R20, UR5, R15 ;  /* 0x00000005140f7c24 */ /* 0x000fe4000f8e020f */
[----:B------:R-:W-:-:S05]  /*cf00*/  IMAD R18, R18, UR4, R9 ;  /* 0x0000000412127c24 */ /* 0x000fca000f8e0209 */
[----:B------:R-:W-:Y:S02]  /*cf10*/  SEL R9, R18, R15, !P1 ;  /* 0x0000000f12097207 */ /* 0x000fe40004800000 */
[----:B------:R-:W-:-:S07]  /*cf20*/  SEL R7, R15, R18, !P1 ;  /* 0x000000120f077207 */ /* 0x000fce0004800000 */
.L_x_297:
[----:B------:R-:W-:Y:S05]  /*cf30*/  BSYNC B1 ;  /* 0x0000000000017941 */ /* 0x000fea0003800000 */
.L_x_296:
[----:B------:R-:W-:-:S13]  /*cf40*/  LOP3.LUT P1, RZ, R4, 0xff, RZ, 0xc0, !PT ;  /* 0x000000ff04ff7812 */ /* 0x000fda000782c0ff */
[----:B------:R-:W-:Y:S05]  /*cf50*/  @P1 BRA `(.L_x_300) ;  /* 0xfffffff000c01947 */ /* 0x000fea000383ffff */
[----:B------:R-:W-:Y:S05]  /*cf60*/  BSYNC B0 ;  /* 0x0000000000007941 */ /* 0x000fea0003800000 */
.L_x_288:
[----:B------:R-:W-:-:S03]  /*cf70*/  UMOV UR4, 0xffffffff ;  /* 0xffffffff00047882 */ /* 0x000fc60000000000 */
[----:B------:R-:W-:Y:S05]  /*cf80*/  BRA.DIV UR4, `(.L_x_301) ;  /* 0x0000000604607947 */ /* 0x000fea000b800000 */
[----:B------:R-:W-:-:S13]  /*cf90*/  ELECT P6, URZ, PT ;  /* 0x00000000003f782f */ /* 0x000fda00038c0000 */
.L_x_317:
[----:B------:R-:W-:Y:S04]  /*cfa0*/  BSSY B0, `(.L_x_302) ;  /* 0x000003d000007945 */ /* 0x000fe80003800000 */
[----:B------:R-:W-:Y:S05]  /*cfb0*/  @!P6 BRA `(.L_x_303) ;  /* 0x0000000000ece947 */ /* 0x000fea0003800000 */
[----:B------:R-:W-:-:S04]  /*cfc0*/  LOP3.LUT R19, R19, 0x2, RZ, 0xfc, !PT ;  /* 0x0000000213137812 */ /* 0x000fc800078efcff */
[----:B------:R-:W-:-:S13]  /*cfd0*/  ISETP.NE.AND P0, PT, R19, 0x3, PT ;  /* 0x000000031300780c */ /* 0x000fda0003f05270 */
[----:B------:R-:W-:Y:S05]  /*cfe0*/  @!P0 BRA `(.L_x_304) ;  /* 0x0000000000048947 */ /* 0x000fea0003800000 */
[----:B------:R-:W-:Y:S01]  /*cff0*/  BPT.TRAP 0x1 ;  /* 0x000000040000795c */ /* 0x000fe20000300000 */
.L_x_304:
[----:B------:R-:W0:Y:S01]  /*d000*/  S2R R3, SR_CgaCtaId ;  /* 0x0000000000037919 */ /* 0x000e220000008800 */
[----:B------:R-:W-:-:S04]  /*d010*/  MOV R2, 0x400 ;  /* 0x0000040000027802 */ /* 0x000fc80000000f00 */
[----:B0-----:R-:W-:Y:S02]  /*d020*/  LEA R3, R3, R2, 0x18 ;  /* 0x0000000203037211 */ /* 0x001fe400078ec0ff */
[----:B------:R-:W-:-:S03]  /*d030*/  SHF.L.U32 R2, R0, 0x1f, RZ ;  /* 0x0000001f00027819 */ /* 0x000fc600000006ff */
[----:B------:R-:W-:-:S04]  /*d040*/  VIADD R3, R3, 0x30 ;  /* 0x0000003003037836 */ /* 0x000fc80000000000 */
[C---:B------:R-:W-:Y:S02]  /*d050*/  IMAD R7, R12.reuse, 0x8, R3 ;  /* 0x000000080c077824 */ /* 0x040fe400078e0203 */
[----:B------:R-:W-:Y:S02]  /*d060*/  VIADD R12, R12, 0x1 ;  /* 0x000000010c0c7836 */ /* 0x000fe40000000000 */
[----:B------:R-:W0:Y:S03]  /*d070*/  SYNCS.PHASECHK.TRANS64.TRYWAIT P0, [R7+URZ], R2 ;  /* 0x00000002070075a7 */ /* 0x000e26000800017f */
[----:B------:R-:W-:-:S04]  /*d080*/  ISETP.NE.AND P1, PT, R12, 0x6, PT ;  /* 0x000000060c00780c */ /* 0x000fc80003f25270 */
[----:B------:R-:W-:Y:S02]  /*d090*/  SEL R5, RZ, 0x1, P1 ;  /* 0x00000001ff057807 */ /* 0x000fe40000800000 */
[----:B------:R-:W-:Y:S02]  /*d0a0*/  SEL R12, R12, RZ, P1 ;  /* 0x000000ff0c0c7207 */ /* 0x000fe40000800000 */
[----:B------:R-:W-:-:S03]  /*d0b0*/  LOP3.LUT R5, R0, R5, RZ, 0x3c, !PT ;  /* 0x0000000500057212 */ /* 0x000fc600078e3cff */
[----:B------:R-:W-:Y:S01]  /*d0c0*/  IMAD R9, R12, 0x8, R3 ;  /* 0x000000080c097824 */ /* 0x000fe200078e0203 */
[----:B------:R-:W-:Y:S01]  /*d0d0*/  SHF.L.U32 R4, R5, 0x1f, RZ ;  /* 0x0000001f05047819 */ /* 0x000fe200000006ff */
[----:B0-----:R-:W-:Y:S06]  /*d0e0*/  @!P0 BRA `(.L_x_305) ;  /* 0x0000000400288947 */ /* 0x001fec0003800000 */
.L_x_318:
[----:B------:R-:W1:Y:S01]  /*d0f0*/  SYNCS.PHASECHK.TRANS64.TRYWAIT P0, [R9+URZ], R4 ;  /* 0x00000004090075a7 */ /* 0x000e62000800017f */
[----:B------:R-:W-:-:S05]  /*d100*/  VIADD R0, R12, 0x1 ;  /* 0x000000010c007836 */ /* 0x000fca0000000000 */
[----:B------:R-:W-:-:S04]  /*d110*/  ISETP.NE.AND P1, PT, R0, 0x6, PT ;  /* 0x000000060000780c */ /* 0x000fc80003f25270 */
[----:B0-----:R-:W-:Y:S02]  /*d120*/  SEL R2, RZ, 0x1, P1 ;  /* 0x00000001ff027807 */ /* 0x001fe40000800000 */
[----:B------:R-:W-:Y:S02]  /*d130*/  SEL R0, R0, RZ, P1 ;  /* 0x000000ff00007207 */ /* 0x000fe40000800000 */
[----:B------:R-:W-:-:S03]  /*d140*/  LOP3.LUT R7, R5, R2, RZ, 0x3c, !PT ;  /* 0x0000000205077212 */ /* 0x000fc600078e3cff */
[----:B------:R-:W-:Y:S01]  /*d150*/  IMAD R6, R0, 0x8, R3 ;  /* 0x0000000800067824 */ /* 0x000fe200078e0203 */
[----:B------:R-:W-:Y:S01]  /*d160*/  SHF.L.U32 R5, R7, 0x1f, RZ ;  /* 0x0000001f07057819 */ /* 0x000fe200000006ff */
[----:B-1----:R-:W-:Y:S06]  /*d170*/  @!P0 BRA `(.L_x_306) ;  /* 0x0000000400188947 */ /* 0x002fec0003800000 */
.L_x_319:
[----:B------:R-:W1:Y:S01]  /*d180*/  SYNCS.PHASECHK.TRANS64.TRYWAIT P0, [R6+URZ], R5 ;  /* 0x00000005060075a7 */ /* 0x000e62000800017f */
[----:B------:R-:W-:-:S05]  /*d190*/  VIADD R0, R0, 0x1 ;  /* 0x0000000100007836 */ /* 0x000fca0000000000 */
[----:B------:R-:W-:-:S04]  /*d1a0*/  ISETP.NE.AND P1, PT, R0, 0x6, PT ;  /* 0x000000060000780c */ /* 0x000fc80003f25270 */
[----:B------:R-:W-:Y:S02]  /*d1b0*/  SEL R2, RZ, 0x1, P1 ;  /* 0x00000001ff027807 */ /* 0x000fe40000800000 */
[----:B------:R-:W-:Y:S02]  /*d1c0*/  SEL R0, R0, RZ, P1 ;  /* 0x000000ff00007207 */ /* 0x000fe40000800000 */
[----:B------:R-:W-:-:S03]  /*d1d0*/  LOP3.LUT R7, R7, R2, RZ, 0x3c, !PT ;  /* 0x0000000207077212 */ /* 0x000fc600078e3cff */
[----:B0-----:R-:W-:Y:S01]  /*d1e0*/  IMAD R9, R0, 0x8, R3 ;  /* 0x0000000800097824 */ /* 0x001fe200078e0203 */
[----:B------:R-:W-:Y:S01]  /*d1f0*/  SHF.L.U32 R4, R7, 0x1f, RZ ;  /* 0x0000001f07047819 */ /* 0x000fe200000006ff */
[----:B-1----:R-:W-:Y:S06]  /*d200*/  @!P0 BRA `(.L_x_307) ;  /* 0x0000000400088947 */ /* 0x002fec0003800000 */
.L_x_320:
        /* <DEDUP_REMOVED lines=9> */
.L_x_321:
[----:B------:R-:W1:Y:S01]  /*d2a0*/  SYNCS.PHASECHK.TRANS64.TRYWAIT P0, [R6+URZ], R5 ;  /* 0x00000005060075a7 */ /* 0x000e62000800017f */
[----:B------:R-:W-:-:S05]  /*d2b0*/  VIADD R0, R0, 0x1 ;  /* 0x0000000100007836 */ /* 0x000fca0000000000 */
[----:B------:R-:W-:-:S04]  /*d2c0*/  ISETP.NE.AND P1, PT, R0, 0x6, PT ;  /* 0x000000060000780c */ /* 0x000fc80003f25270 */
[----:B------:R-:W-:Y:S02]  /*d2d0*/  SEL R2, RZ, 0x1, P1 ;  /* 0x00000001ff027807 */ /* 0x000fe40000800000 */
[----:B------:R-:W-:Y:S02]  /*d2e0*/  SEL R0, R0, RZ, P1 ;  /* 0x000000ff00007207 */ /* 0x000fe40000800000 */
[----:B------:R-:W-:Y:S01]  /*d2f0*/  LOP3.LUT R2, R7, R2, RZ, 0x3c, !PT ;  /* 0x0000000207027212 */ /* 0x000fe200078e3cff */
[----:B-1----:R-:W-:Y:S06]  /*d300*/  @!P0 BRA `(.L_x_309) ;  /* 0x0000000000f08947 */ /* 0x002fec0003800000 */
.L_x_322:
[----:B------:R-:W-:Y:S01]  /*d310*/  IMAD R3, R0, 0x8, R3 ;  /* 0x0000000800037824 */ /* 0x000fe200078e0203 */
[----:B------:R-:W-:-:S07]  /*d320*/  SHF.L.U32 R0, R2, 0x1f, RZ ;  /* 0x0000001f02007819 */ /* 0x000fce00000006ff */
.L_x_310:
[----:B--2---:R2:W3:Y:S02]  /*d330*/  SYNCS.PHASECHK.TRANS64.TRYWAIT P0, [R3+URZ], R0 ;  /* 0x00000000030075a7 */ /* 0x0044e4000800017f */
[----:B---3--:R-:W-:Y:S05]  /*d340*/  @!P0 NANOSLEEP.SYNCS 0x989680 ;  /* 0x009896800000895d */ /* 0x008fea0003900000 */
[----:B------:R-:W3:Y:S02]  /*d350*/  @!P0 SYNCS.PHASECHK.TRANS64 P0, [R3+URZ], R0 ;  /* 0x00000000030085a7 */ /* 0x000ee4000800007f */
[----:B---3--:R-:W-:Y:S05]  /*d360*/  @!P0 BRA `(.L_x_310) ;  /* 0xfffffffc00f08947 */ /* 0x008fea000383ffff */
.L_x_303:
[----:B------:R-:W-:Y:S05]  /*d370*/  BSYNC B0 ;  /* 0x0000000000007941 */ /* 0x000fea0003800000 */
.L_x_302:
[----:B------:R-:W-:Y:S05]  /*d380*/  EXIT ;  /* 0x000000000000794d */ /* 0x000fea0003800000 */
.L_x_17:
[----:B---3--:R3:W4:Y:S02]  /*d390*/  SYNCS.PHASECHK.TRANS64.TRYWAIT P1, [R3+URZ], R0 ;  /* 0x00000000030075a7 */ /* 0x008724000802017f */
[----:B----4-:R-:W-:Y:S05]  /*d3a0*/  @!P1 NANOSLEEP.SYNCS 0x989680 ;  /* 0x009896800000995d */ /* 0x010fea0003900000 */
[----:B------:R-:W4:Y:S02]  /*d3b0*/  @!P1 SYNCS.PHASECHK.TRANS64 P1, [R3+URZ], R0 ;  /* 0x00000000030095a7 */ /* 0x000f24000802007f */
[----:B----4-:R-:W-:Y:S05]  /*d3c0*/  @!P1 BRA `(.L_x_17) ;  /* 0xfffffffc00f09947 */ /* 0x010fea000383ffff */
[----:B------:R-:W-:Y:S05]  /*d3d0*/  BRA `(.L_x_16) ;  /* 0xffffff3c009c7947 */ /* 0x000fea000383ffff */
.L_x_22:
[----:B-1----:R-:W-:-:S04]  /*d3e0*/  IMAD.U32 R4, RZ, RZ, UR9 ;  /* 0x00000009ff047e24 */ /* 0x002fc8000f8e00ff */
[----:B------:R1:W2:Y:S03]  /*d3f0*/  SYNCS.PHASECHK.TRANS64.TRYWAIT P1, [R4+URZ], R3 ;  /* 0x00000003040075a7 */ /* 0x0002a6000802017f */
[----:B--2---:R-:W-:Y:S05]  /*d400*/  @!P1 NANOSLEEP.SYNCS 0x989680 ;  /* 0x009896800000995d */ /* 0x004fea0003900000 */
[----:B------:R-:W2:Y:S02]  /*d410*/  @!P1 SYNCS.PHASECHK.TRANS64 P1, [R4+URZ], R3 ;  /* 0x00000003040095a7 */ /* 0x000ea4000802007f */
[----:B--2---:R-:W-:Y:S05]  /*d420*/  @!P1 BRA `(.L_x_22) ;  /* 0xfffffffc00ec9947 */ /* 0x004fea000383ffff */
[----:B------:R-:W-:Y:S05]  /*d430*/  BRA `(.L_x_21) ;  /* 0xffffff4c00107947 */ /* 0x000fea000383ffff */
.L_x_289:
[----:B------:R-:W-:Y:S01]  /*d440*/  BSSY B1, `(.L_x_311) ;  /* 0x0000006000017945 */ /* 0x000fe20003800000 */
[----:B------:R-:W-:-:S07]  /*d450*/  IMAD.MOV.U32 R15, RZ, RZ, -0x1 ;  /* 0xffffffffff0f7424 */ /* 0x000fce00078e00ff */
[----:B------:R-:W-:Y:S05]  /*d460*/  WARPSYNC.COLLECTIVE R15, `(.L_x_312) ;  /* 0x000000000f0c7348 */ /* 0x000fea0003c00000 */
[----:B------:R-:W-:Y:S02]  /*d470*/  ELECT P6, UR62, PT ;  /* 0x00000000003e782f */ /* 0x000fe400038c0000 */
[----:B------:R-:W-:Y:S01]  /*d480*/  MOV R14, UR62 ;  /* 0x0000003e000e7c02 */ /* 0x000fe20008000f00 */
[----:B------:R-:W-:Y:S10]  /*d490*/  ENDCOLLECTIVE ;  /* 0x000000000000791b */ /* 0x000ff40003800000 */
.L_x_312:
[----:B------:R-:W-:Y:S05]  /*d4a0*/  BSYNC B1 ;  /* 0x0000000000017941 */ /* 0x000fea0003800000 */
.L_x_311:
[----:B------:R-:W-:Y:S05]  /*d4b0*/  BRA `(.L_x_313) ;  /* 0xffffffec00747947 */ /* 0x000fea000383ffff */
.L_x_292:
[----:B0-----:R0:W1:Y:S02]  /*d4c0*/  SYNCS.PHASECHK.TRANS64.TRYWAIT P1, [R14+URZ+0x30], R7 ;  /* 0x000030070e0075a7 */ /* 0x001064000802017f */
[----:B-1----:R-:W-:Y:S05]  /*d4d0*/  @!P1 NANOSLEEP.SYNCS 0x989680 ;  /* 0x009896800000995d */ /* 0x002fea0003900000 */
[----:B------:R-:W1:Y:S02]  /*d4e0*/  @!P1 SYNCS.PHASECHK.TRANS64 P1, [R14+URZ+0x30], R7 ;  /* 0x000030070e0095a7 */ /* 0x000e64000802007f */
[----:B-1----:R-:W-:Y:S05]  /*d4f0*/  @!P1 BRA `(.L_x_292) ;  /* 0xfffffffc00f09947 */ /* 0x002fea000383ffff */
[----:B------:R-:W-:Y:S05]  /*d500*/  BRA `(.L_x_314) ;  /* 0xffffffec00a87947 */ /* 0x000fea000383ffff */
.L_x_301:
[----:B------:R-:W-:Y:S01]  /*d510*/  BSSY B0, `(.L_x_315) ;  /* 0x0000006000007945 */ /* 0x000fe20003800000 */
[----:B------:R-:W-:-:S07]  /*d520*/  IMAD.MOV.U32 R15, RZ, RZ, -0x1 ;  /* 0xffffffffff0f7424 */ /* 0x000fce00078e00ff */
[----:B------:R-:W-:Y:S05]  /*d530*/  WARPSYNC.COLLECTIVE R15, `(.L_x_316) ;  /* 0x000000000f0c7348 */ /* 0x000fea0003c00000 */
[----:B------:R-:W-:Y:S02]  /*d540*/  ELECT P6, UR62, PT ;  /* 0x00000000003e782f */ /* 0x000fe400038c0000 */
[----:B------:R-:W-:Y:S01]  /*d550*/  MOV R14, UR62 ;  /* 0x0000003e000e7c02 */ /* 0x000fe20008000f00 */
[----:B------:R-:W-:Y:S10]  /*d560*/  ENDCOLLECTIVE ;  /* 0x000000000000791b */ /* 0x000ff40003800000 */
.L_x_316:
[----:B------:R-:W-:Y:S05]  /*d570*/  BSYNC B0 ;  /* 0x0000000000007941 */ /* 0x000fea0003800000 */
.L_x_315:
[----:B------:R-:W-:Y:S05]  /*d580*/  BRA `(.L_x_317) ;  /* 0xfffffff800847947 */ /* 0x000fea000383ffff */
.L_x_305:
[----:B0-----:R0:W1:Y:S02]  /*d590*/  SYNCS.PHASECHK.TRANS64.TRYWAIT P0, [R7+URZ], R2 ;  /* 0x00000002070075a7 */ /* 0x001064000800017f */
[----:B-1----:R-:W-:Y:S05]  /*d5a0*/  @!P0 NANOSLEEP.SYNCS 0x989680 ;  /* 0x009896800000895d */ /* 0x002fea0003900000 */
[----:B------:R-:W1:Y:S02]  /*d5b0*/  @!P0 SYNCS.PHASECHK.TRANS64 P0, [R7+URZ], R2 ;  /* 0x00000002070085a7 */ /* 0x000e64000800007f */
[----:B-1----:R-:W-:Y:S05]  /*d5c0*/  @!P0 BRA `(.L_x_305) ;  /* 0xfffffffc00f08947 */ /* 0x002fea000383ffff */
[----:B------:R-:W-:Y:S05]  /*d5d0*/  BRA `(.L_x_318) ;  /* 0xfffffff800c47947 */ /* 0x000fea000383ffff */
.L_x_306:
[----:B0-----:R0:W1:Y:S02]  /*d5e0*/  SYNCS.PHASECHK.TRANS64.TRYWAIT P0, [R9+URZ], R4 ;  /* 0x00000004090075a7 */ /* 0x001064000800017f */
[----:B-1----:R-:W-:Y:S05]  /*d5f0*/  @!P0 NANOSLEEP.SYNCS 0x989680 ;  /* 0x009896800000895d */ /* 0x002fea0003900000 */
[----:B------:R-:W1:Y:S02]  /*d600*/  @!P0 SYNCS.PHASECHK.TRANS64 P0, [R9+URZ], R4 ;  /* 0x00000004090085a7 */ /* 0x000e64000800007f */
[----:B-1----:R-:W-:Y:S05]  /*d610*/  @!P0 BRA `(.L_x_306) ;  /* 0xfffffffc00f08947 */ /* 0x002fea000383ffff */
[----:B------:R-:W-:Y:S05]  /*d620*/  BRA `(.L_x_319) ;  /* 0xfffffff800d47947 */ /* 0x000fea000383ffff */
.L_x_307:
[----:B0-----:R0:W1:Y:S02]  /*d630*/  SYNCS.PHASECHK.TRANS64.TRYWAIT P0, [R6+URZ], R5 ;  /* 0x00000005060075a7 */ /* 0x001064000800017f */
[----:B-1----:R-:W-:Y:S05]  /*d640*/  @!P0 NANOSLEEP.SYNCS 0x989680 ;  /* 0x009896800000895d */ /* 0x002fea0003900000 */
[----:B------:R-:W1:Y:S02]  /*d650*/  @!P0 SYNCS.PHASECHK.TRANS64 P0, [R6+URZ], R5 ;  /* 0x00000005060085a7 */ /* 0x000e64000800007f */
[----:B-1----:R-:W-:Y:S05]  /*d660*/  @!P0 BRA `(.L_x_307) ;  /* 0xfffffffc00f08947 */ /* 0x002fea000383ffff */
[----:B------:R-:W-:Y:S05]  /*d670*/  BRA `(.L_x_320) ;  /* 0xfffffff800e47947 */ /* 0x000fea000383ffff */
.L_x_308:
[----:B0-----:R0:W1:Y:S02]  /*d680*/  SYNCS.PHASECHK.TRANS64.TRYWAIT P0, [R9+URZ], R4 ;  /* 0x00000004090075a7 */ /* 0x001064000800017f */
[----:B-1----:R-:W-:Y:S05]  /*d690*/  @!P0 NANOSLEEP.SYNCS 0x989680 ;  /* 0x009896800000895d */ /* 0x002fea0003900000 */
[----:B------:R-:W1:Y:S02]  /*d6a0*/  @!P0 SYNCS.PHASECHK.TRANS64 P0, [R9+URZ], R4 ;  /* 0x00000004090085a7 */ /* 0x000e64000800007f */
[----:B-1----:R-:W-:Y:S05]  /*d6b0*/  @!P0 BRA `(.L_x_308) ;  /* 0xfffffffc00f08947 */ /* 0x002fea000383ffff */
[----:B------:R-:W-:Y:S05]  /*d6c0*/  BRA `(.L_x_321) ;  /* 0xfffffff800f47947 */ /* 0x000fea000383ffff */
.L_x_309:
[----:B-1----:R1:W2:Y:S02]  /*d6d0*/  SYNCS.PHASECHK.TRANS64.TRYWAIT P0, [R6+URZ], R5 ;  /* 0x00000005060075a7 */ /* 0x0022a4000800017f */
[----:B--2---:R-:W-:Y:S05]  /*d6e0*/  @!P0 NANOSLEEP.SYNCS 0x989680 ;  /* 0x009896800000895d */ /* 0x004fea0003900000 */
[----:B------:R-:W2:Y:S02]  /*d6f0*/  @!P0 SYNCS.PHASECHK.TRANS64 P0, [R6+URZ], R5 ;  /* 0x00000005060085a7 */ /* 0x000ea4000800007f */
[----:B--2---:R-:W-:Y:S05]  /*d700*/  @!P0 BRA `(.L_x_309) ;  /* 0xfffffffc00f08947 */ /* 0x004fea000383ffff */
[----:B------:R-:W-:Y:S05]  /*d710*/  BRA `(.L_x_322) ;  /* 0xfffffff800fc7947 */ /* 0x000fea000383ffff */
.L_x_323:
[----:B------:R-:W-:-:S00]  /*d720*/  BRA `(.L_x_323) ;  /* 0xfffffffc00fc7947 */ /* 0x000fc0000383ffff */
[----:B------:R-:W-:-:S00]  /*d730*/  NOP ;  /* 0x0000000000007918 */ /* 0x000fc00000000000 */
        /* <DEDUP_REMOVED lines=12> */
.L_x_324:


//--------------------- .nv.global.init           --------------------------
	.section	.nv.global.init,"aw",@progbits
.nv.global.init:
	.type		$str$22,@object
	.size		$str$22,($str$23 - $str$22)
$str$22:
        /*0000*/ 	.byte	0x6b, 0x5f, 0x74, 0x69, 0x6c, 0x65, 0x5f, 0x63, 0x6f, 0x75, 0x6e, 0x74, 0x20, 0x3e, 0x3d, 0x20
        /*0010*/ 	.byte	0x31, 0x00
	.type		$str$23,@object
	.size		$str$23,(__unnamed_1 - $str$23)
$str$23:
        /*0012*/ 	.byte	0x2f, 0x74, 0x6d, 0x70, 0x2f, 0x63, 0x75, 0x74, 0x6c, 0x61, 0x73, 0x73, 0x5f, 0x73, 0x77, 0x65
        /*0022*/ 	.byte	0x65, 0x70, 0x5f, 0x73, 0x72, 0x63, 0x2f, 0x69, 0x6e, 0x63, 0x6c, 0x75, 0x64, 0x65, 0x2f, 0x63
        /*0032*/ 	.byte	0x75, 0x74, 0x6c, 0x61, 0x73, 0x73, 0x2f, 0x67, 0x65, 0x6d, 0x6d, 0x2f, 0x63, 0x6f, 0x6c, 0x6c
        /*0042*/ 	.byte	0x65, 0x63, 0x74, 0x69, 0x76, 0x65, 0x2f, 0x73, 0x6d, 0x39, 0x30, 0x5f, 0x6d, 0x6d, 0x61, 0x5f
        /*0052*/ 	.byte	0x74, 0x6d, 0x61, 0x5f, 0x67, 0x6d, 0x6d, 0x61, 0x5f, 0x73, 0x73, 0x5f, 0x77, 0x61, 0x72, 0x70
        /*0062*/ 	.byte	0x73, 0x70, 0x65, 0x63, 0x69, 0x61, 0x6c, 0x69, 0x7a, 0x65, 0x64, 0x2e, 0x68, 0x70, 0x70, 0x00
	.type		__unnamed_1,@object
	.size		__unnamed_1,(.L_0 - __unnamed_1)
__unnamed_1:
        /*0072*/ 	.byte	0x76, 0x6f, 0x69, 0x64, 0x20, 0x63, 0x75, 0x74, 0x6c, 0x61, 0x73, 0x73, 0x3a, 0x3a, 0x67, 0x65
        /* <DEDUP_REMOVED lines=177> */
        /*0b92*/ 	.byte	0x5d, 0x00
.L_0:


//--------------------- .nv.shared._ZN7cutlass13device_kernelINS_4gemm6kernel13GemmUniversalIN4cute5tupleIJiiiiEEENS1_10collective13CollectiveMmaINS1_34MainloopSm90TmaGmmaWarpSpecializedILi6ENS5_IJNS4_1CILi1EEESB_SB_EEENS1_35KernelTmaWarpSpecializedCooperativeEEENS5_IJNSA_ILi256EEENSA_ILi128EEESG_EEENS_10tfloat32_tENS5_IJlSB_lEEESI_SJ_NS4_8TiledMMAINS4_8MMA_AtomIJNS4_4SM904GMMA30MMA_64x128x8_F32TF32TF32_SS_TNILNSN_7ScaleInE1ELSP_1EEEEEENS4_6LayoutINS5_IJNSA_ILi2EEESB_SB_EEENS5_IJSB_NSA_ILi0EEESV_EEEEENS5_IJNS4_10UnderscoreESY_SY_EEEEENS4_13SM90_TMA_LOADENS4_14ComposedLayoutINS4_7SwizzleILi3ELi4ELi3EEENS4_18smem_ptr_flag_bitsILi32EEENSS_INS5_IJNSA_ILi8EEENSA_ILi32EEEEEENS5_IJS18_SB_EEEEEEEvNS4_8identityES11_S1C_vS1D_EENS_8epilogue10collective6detail29Sm90TmaWarpSpecializedAdapterINS1G_15DefaultEpilogueISI_SJ_SJ_NS1F_6thread17LinearCombinationISI_Li1EffLNS1K_9ScaleType4KindE0ELNS_15FloatRoundStyleE2ESI_EENS1_15EpilogueDefaultEEEEEvvEEEEvNT_6ParamsE --------------------------
	.section	.nv.shared._ZN7cutlass13device_kernelINS_4gemm6kernel13GemmUniversalIN4cute5tupleIJiiiiEEENS1_10collective13CollectiveMmaINS1_34MainloopSm90TmaGmmaWarpSpecializedILi6ENS5_IJNS4_1CILi1EEESB_SB_EEENS1_35KernelTmaWarpSpecializedCooperativeEEENS5_IJNSA_ILi256EEENSA_ILi128EEESG_EEENS_10tfloat32_tENS5_IJlSB_lEEESI_SJ_NS4_8TiledMMAINS4_8MMA_AtomIJNS4_4SM904GMMA30MMA_64x128x8_F32TF32TF32_SS_TNILNSN_7ScaleInE1ELSP_1EEEEEENS4_6LayoutINS5_IJNSA_ILi2EEESB_SB_EEENS5_IJSB_NSA_ILi0EEESV_EEEEENS5_IJNS4_10UnderscoreESY_SY_EEEEENS4_13SM90_TMA_LOADENS4_14ComposedLayoutINS4_7SwizzleILi3ELi4ELi3EEENS4_18smem_ptr_flag_bitsILi32EEENSS_INS5_IJNSA_ILi8EEENSA_ILi32EEEEEENS5_IJS18_SB_EEEEEEEvNS4_8identityES11_S1C_vS1D_EENS_8epilogue10collective6detail29Sm90TmaWarpSpecializedAdapterINS1G_15DefaultEpilogueISI_SJ_SJ_NS1F_6thread17LinearCombinationISI_Li1EffLNS1K_9ScaleType4KindE0ELNS_15FloatRoundStyleE2ESI_EENS1_15EpilogueDefaultEEEEEvvEEEEvNT_6ParamsE,"aw",@nobits
	.sectionflags	@""
	.align	16
	.zero		1024


//--------------------- .nv.shared.reserved.0     --------------------------
	.section	.nv.shared.reserved.0,"aw",@nobits
	.weak		__nv_reservedSMEM_offset_0_alias
	.size		__nv_reservedSMEM_offset_0_alias, 0, 0
	.other		__nv_reservedSMEM_offset_0_alias,@"STO_CUDA_RESERVED_SHARED STV_DEFAULT"
__nv_reservedSMEM_offset_0_alias:
	.zero		0


//--------------------- .nv.global                --------------------------
	.section	.nv.global,"aw",@nobits
.nv.global:
	.type		_ZN40_INTERNAL_e2c5e701_4_k_cu_a245fc24_259644cute1_E,@object
	.size		_ZN40_INTERNAL_e2c5e701_4_k_cu_a245fc24_259644cute1_E,(_ZN40_INTERNAL_e2c5e701_4_k_cu_a245fc24_259644cuda3std3__45__cpo6cbeginE - _ZN40_INTERNAL_e2c5e701_4_k_cu_a245fc24_259644cute1_E)
_ZN40_INTERNAL_e2c5e701_4_k_cu_a245fc24_259644cute1_E:
	.zero		1
	.type		_ZN40_INTERNAL_e2c5e701_4_k_cu_a245fc24_259644cuda3std3__45__cpo6cbeginE,@object
	.size		_ZN40_INTERNAL_e2c5e701_4_k_cu_a245fc24_259644cuda3std3__45__cpo6cbeginE,(_ZN40_INTERNAL_e2c5e701_4_k_cu_a245fc24_259644cuda3std3__48in_placeE - _ZN40_INTERNAL_e2c5e701_4_k_cu_a245fc24_259644cuda3std3__45__cpo6cbeginE)
_ZN40_INTERNAL_e2c5e701_4_k_cu_a245fc24_259644cuda3std3__45__cpo6cbeginE:
	.zero		1
	.type		_ZN40_INTERNAL_e2c5e701_4_k_cu_a245fc24_259644cuda3std3__48in_placeE,@object
	.size		_ZN40_INTERNAL_e2c5e701_4_k_cu_a245fc24_259644cuda3std3__48in_placeE,(_ZN40_INTERNAL_e2c5e701_4_k_cu_a245fc24_259644cuda3std6ranges3__45__cpo9iter_moveE - _ZN40_INTERNAL_e2c5e701_4_k_cu_a245fc24_259644cuda3std3__48in_placeE)
_ZN40_INTERNAL_e2c5e701_4_k_cu_a245fc24_259644cuda3std3__48in_placeE:
	.zero		1
	.type		_ZN40_INTERNAL_e2c5e701_4_k_cu_a245fc24_259644cuda3std6ranges3__45__cpo9iter_moveE,@object
	.size		_ZN40_INTERNAL_e2c5e701_4_k_cu_a245fc24_259644cuda3std6ranges3__45__cpo9iter_moveE,(_ZN40_INTERNAL_e2c5e701_4_k_cu_a245fc24_259644cuda3std3__45__cpo5beginE - _ZN40_INTERNAL_e2c5e701_4_k_cu_a245fc24_259644cuda3std6ranges3__45__cpo9iter_moveE)
_ZN40_INTERNAL_e2c5e701_4_k_cu_a245fc24_259644cuda3std6ranges3__45__cpo9iter_moveE:
	.zero		1
	.type		_ZN40_INTERNAL_e2c5e701_4_k_cu_a245fc24_259644cuda3std3__45__cpo5beginE,@object
	.size		_ZN40_INTERNAL_e2c5e701_4_k_cu_a245fc24_259644cuda3std3__45__cpo5beginE,(_ZN40_INTERNAL_e2c5e701_4_k_cu_a245fc24_259644cuda3std3__442_GLOBAL__N__e2c5e701_4_k_cu_a245fc24_259646ignoreE - _ZN40_INTERNAL_e2c5e701_4_k_cu_a245fc24_259644cuda3std3__45__cpo5beginE)
_ZN40_INTERNAL_e2c5e701_4_k_cu_a245fc24_259644cuda3std3__45__cpo5beginE:
	.zero		1
	.type		_ZN40_INTERNAL_e2c5e701_4_k_cu_a245fc24_259644cuda3std3__442_GLOBAL__N__e2c5e701_4_k_cu_a245fc24_259646ignoreE,@object
	.size		_ZN40_INTERNAL_e2c5e701_4_k_cu_a245fc24_259644cuda3std3__442_GLOBAL__N__e2c5e701_4_k_cu_a245fc24_259646ignoreE,(_ZN40_INTERNAL_e2c5e701_4_k_cu_a245fc24_259644cute7productE - _ZN40_INTERNAL_e2c5e701_4_k_cu_a245fc24_259644cuda3std3__442_GLOBAL__N__e2c5e701_4_k_cu_a245fc24_259646ignoreE)
_ZN40_INTERNAL_e2c5e701_4_k_cu_a245fc24_259644cuda3std3__442_GLOBAL__N__e2c5e701_4_k_cu_a245fc24_259646ignoreE:
	.zero		1
	.type		_ZN40_INTERNAL_e2c5e701_4_k_cu_a245fc24_259644cute7productE,@object
	.size		_ZN40_INTERNAL_e2c5e701_4_k_cu_a245fc24_259644cute7productE,(_ZN40_INTERNAL_e2c5e701_4_k_cu_a245fc24_259644cuda3std3__45__cpo3endE - _ZN40_INTERNAL_e2c5e701_4_k_cu_a245fc24_259644cute7productE)
_ZN40_INTERNAL_e2c5e701_4_k_cu_a245fc24_259644cute7productE:
	.zero		1
	.type		_ZN40_INTERNAL_e2c5e701_4_k_cu_a245fc24_259644cuda3std3__45__cpo3endE,@object
	.size		_ZN40_INTERNAL_e2c5e701_4_k_cu_a245fc24_259644cuda3std3__45__cpo3endE,(_ZN40_INTERNAL_e2c5e701_4_k_cu_a245fc24_259644cuda3std3__419piecewise_constructE - _ZN40_INTERNAL_e2c5e701_4_k_cu_a245fc24_259644cuda3std3__45__cpo3endE)
_ZN40_INTERNAL_e2c5e701_4_k_cu_a245fc24_259644cuda3std3__45__cpo3endE:
	.zero		1
	.type		_ZN40_INTERNAL_e2c5e701_4_k_cu_a245fc24_259644cuda3std3__419piecewise_constructE,@object
	.size		_ZN40_INTERNAL_e2c5e701_4_k_cu_a245fc24_259644cuda3std3__419piecewise_constructE,(_ZN40_INTERNAL_e2c5e701_4_k_cu_a245fc24_259644cuda3std3__45__cpo4cendE - _ZN40_INTERNAL_e2c5e701_4_k_cu_a245fc24_259644cuda3std3__419piecewise_constructE)
_ZN40_INTERNAL_e2c5e701_4_k_cu_a245fc24_259644cuda3std3__419piecewise_constructE:
	.zero		1
	.type		_ZN40_INTERNAL_e2c5e701_4_k_cu_a245fc24_259644cuda3std3__45__cpo4cendE,@object
	.size		_ZN40_INTERNAL_e2c5e701_4_k_cu_a245fc24_259644cuda3std3__45__cpo4cendE,(_ZN40_INTERNAL_e2c5e701_4_k_cu_a245fc24_259644cuda3std6ranges3__45__cpo4swapE - _ZN40_INTERNAL_e2c5e701_4_k_cu_a245fc24_259644cuda3std3__45__cpo4cendE)
_ZN40_INTERNAL_e2c5e701_4_k_cu_a245fc24_259644cuda3std3__45__cpo4cendE:
	.zero		1
	.type		_ZN40_INTERNAL_e2c5e701_4_k_cu_a245fc24_259644cuda3std6ranges3__45__cpo4swapE,@object
	.size		_ZN40_INTERNAL_e2c5e701_4_k_cu_a245fc24_259644cuda3std6ranges3__45__cpo4swapE,(.L_8 - _ZN40_INTERNAL_e2c5e701_4_k_cu_a245fc24_259644cuda3std6ranges3__45__cpo4swapE)
_ZN40_INTERNAL_e2c5e701_4_k_cu_a245fc24_259644cuda3std6ranges3__45__cpo4swapE:
	.zero		1
.L_8:


//--------------------- .nv.constant0._ZN7cutlass13device_kernelINS_4gemm6kernel13GemmUniversalIN4cute5tupleIJiiiiEEENS1_10collective13CollectiveMmaINS1_34MainloopSm90TmaGmmaWarpSpecializedILi6ENS5_IJNS4_1CILi1EEESB_SB_EEENS1_35KernelTmaWarpSpecializedCooperativeEEENS5_IJNSA_ILi256EEENSA_ILi128EEESG_EEENS_10tfloat32_tENS5_IJlSB_lEEESI_SJ_NS4_8TiledMMAINS4_8MMA_AtomIJNS4_4SM904GMMA30MMA_64x128x8_F32TF32TF32_SS_TNILNSN_7ScaleInE1ELSP_1EEEEEENS4_6LayoutINS5_IJNSA_ILi2EEESB_SB_EEENS5_IJSB_NSA_ILi0EEESV_EEEEENS5_IJNS4_10UnderscoreESY_SY_EEEEENS4_13SM90_TMA_LOADENS4_14ComposedLayoutINS4_7SwizzleILi3ELi4ELi3EEENS4_18smem_ptr_flag_bitsILi32EEENSS_INS5_IJNSA_ILi8EEENSA_ILi32EEEEEENS5_IJS18_SB_EEEEEEEvNS4_8identityES11_S1C_vS1D_EENS_8epilogue10collective6detail29Sm90TmaWarpSpecializedAdapterINS1G_15DefaultEpilogueISI_SJ_SJ_NS1F_6thread17LinearCombinationISI_Li1EffLNS1K_9ScaleType4KindE0ELNS_15FloatRoundStyleE2ESI_EENS1_15EpilogueDefaultEEEEEvvEEEEvNT_6ParamsE --------------------------
	.section	.nv.constant0._ZN7cutlass13device_kernelINS_4gemm6kernel13GemmUniversalIN4cute5tupleIJiiiiEEENS1_10collective13CollectiveMmaINS1_34MainloopSm90TmaGmmaWarpSpecializedILi6ENS5_IJNS4_1CILi1EEESB_SB_EEENS1_35KernelTmaWarpSpecializedCooperativeEEENS5_IJNSA_ILi256EEENSA_ILi128EEESG_EEENS_10tfloat32_tENS5_IJlSB_lEEESI_SJ_NS4_8TiledMMAINS4_8MMA_AtomIJNS4_4SM904GMMA30MMA_64x128x8_F32TF32TF32_SS_TNILNSN_7ScaleInE1ELSP_1EEEEEENS4_6LayoutINS5_IJNSA_ILi2EEESB_SB_EEENS5_IJSB_NSA_ILi0EEESV_EEEEENS5_IJNS4_10UnderscoreESY_SY_EEEEENS4_13SM90_TMA_LOADENS4_14ComposedLayoutINS4_7SwizzleILi3ELi4ELi3EEENS4_18smem_ptr_flag_bitsILi32EEENSS_INS5_IJNSA_ILi8EEENSA_ILi32EEEEEENS5_IJS18_SB_EEEEEEEvNS4_8identityES11_S1C_vS1D_EENS_8epilogue10collective6detail29Sm90TmaWarpSpecializedAdapterINS1G_15DefaultEpilogueISI_SJ_SJ_NS1F_6thread17LinearCombinationISI_Li1EffLNS1K_9ScaleType4KindE0ELNS_15FloatRoundStyleE2ESI_EENS1_15EpilogueDefaultEEEEEvvEEEEvNT_6ParamsE,"a",@progbits
	.sectionflags	@""
	.align	4
.nv.constant0._ZN7cutlass13device_kernelINS_4gemm6kernel13GemmUniversalIN4cute5tupleIJiiiiEEENS1_10collective13CollectiveMmaINS1_34MainloopSm90TmaGmmaWarpSpecializedILi6ENS5_IJNS4_1CILi1EEESB_SB_EEENS1_35KernelTmaWarpSpecializedCooperativeEEENS5_IJNSA_ILi256EEENSA_ILi128EEESG_EEENS_10tfloat32_tENS5_IJlSB_lEEESI_SJ_NS4_8TiledMMAINS4_8MMA_AtomIJNS4_4SM904GMMA30MMA_64x128x8_F32TF32TF32_SS_TNILNSN_7ScaleInE1ELSP_1EEEEEENS4_6LayoutINS5_IJNSA_ILi2EEESB_SB_EEENS5_IJSB_NSA_ILi0EEESV_EEEEENS5_IJNS4_10UnderscoreESY_SY_EEEEENS4_13SM90_TMA_LOADENS4_14ComposedLayoutINS4_7SwizzleILi3ELi4ELi3EEENS4_18smem_ptr_flag_bitsILi32EEENSS_INS5_IJNSA_ILi8EEENSA_ILi32EEEEEENS5_IJS18_SB_EEEEEEEvNS4_8identityES11_S1C_vS1D_EENS_8epilogue10collective6detail29Sm90TmaWarpSpecializedAdapterINS1G_15DefaultEpilogueISI_SJ_SJ_NS1F_6thread17LinearCombinationISI_Li1EffLNS1K_9ScaleType4KindE0ELNS_15FloatRoundStyleE2ESI_EENS1_15EpilogueDefaultEEEEEvvEEEEvNT_6ParamsE:
	.zero		1664


//--------------------- SYMBOLS --------------------------

	.type		.nv.reservedSmem.offset0,@object
	.size		.nv.reservedSmem.offset0,0x4
	.type		__assertfail,@function
